//
// Generated by NVIDIA NVVM Compiler
//
// Compiler Build ID: CL-36424714
// Cuda compilation tools, release 13.0, V13.0.88
// Based on NVVM 20.0.0
//

.version 9.0
.target sm_100
.address_size 64

	// .globl	_Z24convolutionForwardKernelPKfS0_Pfiiiiiii

.visible .entry _Z24convolutionForwardKernelPKfS0_Pfiiiiiii(
	.param .u64 .ptr .align 1 _Z24convolutionForwardKernelPKfS0_Pfiiiiiii_param_0,
	.param .u64 .ptr .align 1 _Z24convolutionForwardKernelPKfS0_Pfiiiiiii_param_1,
	.param .u64 .ptr .align 1 _Z24convolutionForwardKernelPKfS0_Pfiiiiiii_param_2,
	.param .u32 _Z24convolutionForwardKernelPKfS0_Pfiiiiiii_param_3,
	.param .u32 _Z24convolutionForwardKernelPKfS0_Pfiiiiiii_param_4,
	.param .u32 _Z24convolutionForwardKernelPKfS0_Pfiiiiiii_param_5,
	.param .u32 _Z24convolutionForwardKernelPKfS0_Pfiiiiiii_param_6,
	.param .u32 _Z24convolutionForwardKernelPKfS0_Pfiiiiiii_param_7,
	.param .u32 _Z24convolutionForwardKernelPKfS0_Pfiiiiiii_param_8,
	.param .u32 _Z24convolutionForwardKernelPKfS0_Pfiiiiiii_param_9
)
{
	.reg .pred 	%p<17>;
	.reg .b32 	%r<66>;
	.reg .b32 	%f<123>;
	.reg .b64 	%rd<28>;

	ld.param.u64 	%rd8, [_Z24convolutionForwardKernelPKfS0_Pfiiiiiii_param_0];
	ld.param.u64 	%rd9, [_Z24convolutionForwardKernelPKfS0_Pfiiiiiii_param_1];
	ld.param.u32 	%r29, [_Z24convolutionForwardKernelPKfS0_Pfiiiiiii_param_3];
	ld.param.u32 	%r31, [_Z24convolutionForwardKernelPKfS0_Pfiiiiiii_param_5];
	ld.param.u32 	%r32, [_Z24convolutionForwardKernelPKfS0_Pfiiiiiii_param_7];
	ld.param.u32 	%r33, [_Z24convolutionForwardKernelPKfS0_Pfiiiiiii_param_8];
	ld.param.u32 	%r34, [_Z24convolutionForwardKernelPKfS0_Pfiiiiiii_param_9];
	cvta.to.global.u64 	%rd1, %rd9;
	cvta.to.global.u64 	%rd2, %rd8;
	mov.u32 	%r35, %ctaid.y;
	mov.u32 	%r36, %ntid.y;
	mov.u32 	%r37, %tid.y;
	mad.lo.s32 	%r1, %r35, %r36, %r37;
	mov.u32 	%r38, %ctaid.x;
	mov.u32 	%r39, %ntid.x;
	mov.u32 	%r40, %tid.x;
	mad.lo.s32 	%r2, %r38, %r39, %r40;
	mov.u32 	%r3, %ctaid.z;
	setp.ge.s32 	%p1, %r1, %r33;
	setp.ge.s32 	%p2, %r2, %r34;
	or.pred  	%p3, %p1, %p2;
	mov.f32 	%f121, 0f00000000;
	@%p3 bra 	$L__BB0_21;
	setp.lt.s32 	%p4, %r29, 1;
	@%p4 bra 	$L__BB0_20;
	setp.lt.s32 	%p5, %r32, 1;
	@%p5 bra 	$L__BB0_20;
	and.b32  	%r4, %r32, 15;
	and.b32  	%r5, %r32, 7;
	and.b32  	%r6, %r32, 2147483632;
	and.b32  	%r7, %r32, 3;
	neg.s32 	%r8, %r6;
	add.s64 	%rd3, %rd2, 32;
	add.s64 	%rd4, %rd1, 32;
	mul.lo.s32 	%r9, %r29, %r3;
	mov.f32 	%f121, 0f00000000;
	mov.b32 	%r58, 0;
$L__BB0_4:
	ld.param.u32 	%r57, [_Z24convolutionForwardKernelPKfS0_Pfiiiiiii_param_4];
	mad.lo.s32 	%r11, %r58, %r57, %r1;
	add.s32 	%r43, %r58, %r9;
	mul.lo.s32 	%r12, %r43, %r32;
	mov.b32 	%r59, 0;
$L__BB0_5:
	setp.lt.u32 	%p6, %r32, 16;
	add.s32 	%r45, %r11, %r59;
	mad.lo.s32 	%r14, %r45, %r31, %r2;
	add.s32 	%r46, %r12, %r59;
	mul.lo.s32 	%r15, %r46, %r32;
	mov.b32 	%r64, 0;
	@%p6 bra 	$L__BB0_8;
	mov.u32 	%r60, %r15;
	mov.u32 	%r61, %r14;
	mov.u32 	%r62, %r8;
$L__BB0_7:
	.pragma "nounroll";
	mul.wide.s32 	%rd10, %r61, 4;
	add.s64 	%rd11, %rd3, %rd10;
	mul.wide.s32 	%rd12, %r60, 4;
	add.s64 	%rd13, %rd4, %rd12;
	ld.global.f32 	%f22, [%rd11+-32];
	ld.global.f32 	%f23, [%rd13+-32];
	fma.rn.f32 	%f24, %f22, %f23, %f121;
	ld.global.f32 	%f25, [%rd11+-28];
	ld.global.f32 	%f26, [%rd13+-28];
	fma.rn.f32 	%f27, %f25, %f26, %f24;
	ld.global.f32 	%f28, [%rd11+-24];
	ld.global.f32 	%f29, [%rd13+-24];
	fma.rn.f32 	%f30, %f28, %f29, %f27;
	ld.global.f32 	%f31, [%rd11+-20];
	ld.global.f32 	%f32, [%rd13+-20];
	fma.rn.f32 	%f33, %f31, %f32, %f30;
	ld.global.f32 	%f34, [%rd11+-16];
	ld.global.f32 	%f35, [%rd13+-16];
	fma.rn.f32 	%f36, %f34, %f35, %f33;
	ld.global.f32 	%f37, [%rd11+-12];
	ld.global.f32 	%f38, [%rd13+-12];
	fma.rn.f32 	%f39, %f37, %f38, %f36;
	ld.global.f32 	%f40, [%rd11+-8];
	ld.global.f32 	%f41, [%rd13+-8];
	fma.rn.f32 	%f42, %f40, %f41, %f39;
	ld.global.f32 	%f43, [%rd11+-4];
	ld.global.f32 	%f44, [%rd13+-4];
	fma.rn.f32 	%f45, %f43, %f44, %f42;
	ld.global.f32 	%f46, [%rd11];
	ld.global.f32 	%f47, [%rd13];
	fma.rn.f32 	%f48, %f46, %f47, %f45;
	ld.global.f32 	%f49, [%rd11+4];
	ld.global.f32 	%f50, [%rd13+4];
	fma.rn.f32 	%f51, %f49, %f50, %f48;
	ld.global.f32 	%f52, [%rd11+8];
	ld.global.f32 	%f53, [%rd13+8];
	fma.rn.f32 	%f54, %f52, %f53, %f51;
	ld.global.f32 	%f55, [%rd11+12];
	ld.global.f32 	%f56, [%rd13+12];
	fma.rn.f32 	%f57, %f55, %f56, %f54;
	ld.global.f32 	%f58, [%rd11+16];
	ld.global.f32 	%f59, [%rd13+16];
	fma.rn.f32 	%f60, %f58, %f59, %f57;
	ld.global.f32 	%f61, [%rd11+20];
	ld.global.f32 	%f62, [%rd13+20];
	fma.rn.f32 	%f63, %f61, %f62, %f60;
	ld.global.f32 	%f64, [%rd11+24];
	ld.global.f32 	%f65, [%rd13+24];
	fma.rn.f32 	%f66, %f64, %f65, %f63;
	ld.global.f32 	%f67, [%rd11+28];
	ld.global.f32 	%f68, [%rd13+28];
	fma.rn.f32 	%f121, %f67, %f68, %f66;
	add.s32 	%r62, %r62, 16;
	add.s32 	%r61, %r61, 16;
	add.s32 	%r60, %r60, 16;
	setp.ne.s32 	%p7, %r62, 0;
	mov.u32 	%r64, %r6;
	@%p7 bra 	$L__BB0_7;
$L__BB0_8:
	setp.eq.s32 	%p8, %r4, 0;
	@%p8 bra 	$L__BB0_18;
	add.s32 	%r47, %r4, -1;
	setp.lt.u32 	%p9, %r47, 7;
	@%p9 bra 	$L__BB0_11;
	add.s32 	%r48, %r14, %r64;
	add.s32 	%r49, %r64, %r15;
	mul.wide.s32 	%rd14, %r48, 4;
	add.s64 	%rd15, %rd2, %rd14;
	ld.global.f32 	%f70, [%rd15];
	mul.wide.s32 	%rd16, %r49, 4;
	add.s64 	%rd17, %rd1, %rd16;
	ld.global.f32 	%f71, [%rd17];
	fma.rn.f32 	%f72, %f70, %f71, %f121;
	ld.global.f32 	%f73, [%rd15+4];
	ld.global.f32 	%f74, [%rd17+4];
	fma.rn.f32 	%f75, %f73, %f74, %f72;
	ld.global.f32 	%f76, [%rd15+8];
	ld.global.f32 	%f77, [%rd17+8];
	fma.rn.f32 	%f78, %f76, %f77, %f75;
	ld.global.f32 	%f79, [%rd15+12];
	ld.global.f32 	%f80, [%rd17+12];
	fma.rn.f32 	%f81, %f79, %f80, %f78;
	ld.global.f32 	%f82, [%rd15+16];
	ld.global.f32 	%f83, [%rd17+16];
	fma.rn.f32 	%f84, %f82, %f83, %f81;
	ld.global.f32 	%f85, [%rd15+20];
	ld.global.f32 	%f86, [%rd17+20];
	fma.rn.f32 	%f87, %f85, %f86, %f84;
	ld.global.f32 	%f88, [%rd15+24];
	ld.global.f32 	%f89, [%rd17+24];
	fma.rn.f32 	%f90, %f88, %f89, %f87;
	ld.global.f32 	%f91, [%rd15+28];
	ld.global.f32 	%f92, [%rd17+28];
	fma.rn.f32 	%f121, %f91, %f92, %f90;
	add.s32 	%r64, %r64, 8;
$L__BB0_11:
	setp.eq.s32 	%p10, %r5, 0;
	@%p10 bra 	$L__BB0_18;
	add.s32 	%r50, %r5, -1;
	setp.lt.u32 	%p11, %r50, 3;
	@%p11 bra 	$L__BB0_14;
	add.s32 	%r51, %r14, %r64;
	add.s32 	%r52, %r64, %r15;
	mul.wide.s32 	%rd18, %r51, 4;
	add.s64 	%rd19, %rd2, %rd18;
	ld.global.f32 	%f94, [%rd19];
	mul.wide.s32 	%rd20, %r52, 4;
	add.s64 	%rd21, %rd1, %rd20;
	ld.global.f32 	%f95, [%rd21];
	fma.rn.f32 	%f96, %f94, %f95, %f121;
	ld.global.f32 	%f97, [%rd19+4];
	ld.global.f32 	%f98, [%rd21+4];
	fma.rn.f32 	%f99, %f97, %f98, %f96;
	ld.global.f32 	%f100, [%rd19+8];
	ld.global.f32 	%f101, [%rd21+8];
	fma.rn.f32 	%f102, %f100, %f101, %f99;
	ld.global.f32 	%f103, [%rd19+12];
	ld.global.f32 	%f104, [%rd21+12];
	fma.rn.f32 	%f121, %f103, %f104, %f102;
	add.s32 	%r64, %r64, 4;
$L__BB0_14:
	setp.eq.s32 	%p12, %r7, 0;
	@%p12 bra 	$L__BB0_18;
	setp.eq.s32 	%p13, %r7, 1;
	add.s32 	%r53, %r14, %r64;
	add.s32 	%r54, %r64, %r15;
	mul.wide.s32 	%rd22, %r53, 4;
	add.s64 	%rd5, %rd2, %rd22;
	ld.global.f32 	%f105, [%rd5];
	mul.wide.s32 	%rd23, %r54, 4;
	add.s64 	%rd6, %rd1, %rd23;
	ld.global.f32 	%f106, [%rd6];
	fma.rn.f32 	%f121, %f105, %f106, %f121;
	@%p13 bra 	$L__BB0_18;
	setp.eq.s32 	%p14, %r7, 2;
	ld.global.f32 	%f107, [%rd5+4];
	ld.global.f32 	%f108, [%rd6+4];
	fma.rn.f32 	%f121, %f107, %f108, %f121;
	@%p14 bra 	$L__BB0_18;
	ld.global.f32 	%f109, [%rd5+8];
	ld.global.f32 	%f110, [%rd6+8];
	fma.rn.f32 	%f121, %f109, %f110, %f121;
$L__BB0_18:
	add.s32 	%r59, %r59, 1;
	setp.ne.s32 	%p15, %r59, %r32;
	@%p15 bra 	$L__BB0_5;
	add.s32 	%r58, %r58, 1;
	setp.ne.s32 	%p16, %r58, %r29;
	@%p16 bra 	$L__BB0_4;
$L__BB0_20:
	ld.param.u64 	%rd27, [_Z24convolutionForwardKernelPKfS0_Pfiiiiiii_param_2];
	mad.lo.s32 	%r55, %r33, %r3, %r1;
	mad.lo.s32 	%r56, %r55, %r34, %r2;
	cvta.to.global.u64 	%rd24, %rd27;
	mul.wide.s32 	%rd25, %r56, 4;
	add.s64 	%rd26, %rd24, %rd25;
	st.global.f32 	[%rd26], %f121;
$L__BB0_21:
	ret;

}
	// .globl	_Z30convolutionBackwardKernel_dLdWPKfS0_Pfiiiiiii
.visible .entry _Z30convolutionBackwardKernel_dLdWPKfS0_Pfiiiiiii(
	.param .u64 .ptr .align 1 _Z30convolutionBackwardKernel_dLdWPKfS0_Pfiiiiiii_param_0,
	.param .u64 .ptr .align 1 _Z30convolutionBackwardKernel_dLdWPKfS0_Pfiiiiiii_param_1,
	.param .u64 .ptr .align 1 _Z30convolutionBackwardKernel_dLdWPKfS0_Pfiiiiiii_param_2,
	.param .u32 _Z30convolutionBackwardKernel_dLdWPKfS0_Pfiiiiiii_param_3,
	.param .u32 _Z30convolutionBackwardKernel_dLdWPKfS0_Pfiiiiiii_param_4,
	.param .u32 _Z30convolutionBackwardKernel_dLdWPKfS0_Pfiiiiiii_param_5,
	.param .u32 _Z30convolutionBackwardKernel_dLdWPKfS0_Pfiiiiiii_param_6,
	.param .u32 _Z30convolutionBackwardKernel_dLdWPKfS0_Pfiiiiiii_param_7,
	.param .u32 _Z30convolutionBackwardKernel_dLdWPKfS0_Pfiiiiiii_param_8,
	.param .u32 _Z30convolutionBackwardKernel_dLdWPKfS0_Pfiiiiiii_param_9
)
{
	.reg .pred 	%p<13>;
	.reg .b32 	%r<56>;
	.reg .b32 	%f<121>;
	.reg .b64 	%rd<26>;

	ld.param.u64 	%rd7, [_Z30convolutionBackwardKernel_dLdWPKfS0_Pfiiiiiii_param_0];
	ld.param.u64 	%rd8, [_Z30convolutionBackwardKernel_dLdWPKfS0_Pfiiiiiii_param_1];
	ld.param.u64 	%rd6, [_Z30convolutionBackwardKernel_dLdWPKfS0_Pfiiiiiii_param_2];
	ld.param.u32 	%r28, [_Z30convolutionBackwardKernel_dLdWPKfS0_Pfiiiiiii_param_3];
	ld.param.u32 	%r29, [_Z30convolutionBackwardKernel_dLdWPKfS0_Pfiiiiiii_param_4];
	ld.param.u32 	%r30, [_Z30convolutionBackwardKernel_dLdWPKfS0_Pfiiiiiii_param_5];
	ld.param.u32 	%r31, [_Z30convolutionBackwardKernel_dLdWPKfS0_Pfiiiiiii_param_7];
	ld.param.u32 	%r32, [_Z30convolutionBackwardKernel_dLdWPKfS0_Pfiiiiiii_param_8];
	ld.param.u32 	%r33, [_Z30convolutionBackwardKernel_dLdWPKfS0_Pfiiiiiii_param_9];
	cvta.to.global.u64 	%rd1, %rd8;
	cvta.to.global.u64 	%rd2, %rd7;
	mov.u32 	%r1, %ctaid.x;
	mov.u32 	%r2, %ctaid.y;
	mov.u32 	%r3, %tid.y;
	mov.u32 	%r4, %tid.x;
	setp.lt.s32 	%p1, %r32, 1;
	mov.f32 	%f119, 0f00000000;
	@%p1 bra 	$L__BB1_17;
	setp.lt.s32 	%p2, %r33, 1;
	mul.lo.s32 	%r5, %r29, %r2;
	@%p2 bra 	$L__BB1_17;
	and.b32  	%r6, %r33, 15;
	and.b32  	%r7, %r33, 7;
	and.b32  	%r8, %r33, 2147483632;
	and.b32  	%r9, %r33, 3;
	neg.s32 	%r10, %r8;
	add.s64 	%rd3, %rd1, 32;
	mul.lo.s32 	%r11, %r32, %r1;
	add.s32 	%r12, %r5, %r3;
	mov.f32 	%f119, 0f00000000;
	mov.b32 	%r49, 0;
$L__BB1_3:
	setp.lt.u32 	%p3, %r33, 16;
	add.s32 	%r36, %r12, %r49;
	mad.lo.s32 	%r14, %r36, %r30, %r4;
	add.s32 	%r37, %r49, %r11;
	mul.lo.s32 	%r15, %r37, %r33;
	mov.b32 	%r54, 0;
	@%p3 bra 	$L__BB1_6;
	mov.u32 	%r50, %r15;
	mov.u32 	%r51, %r14;
	mov.u32 	%r52, %r10;
$L__BB1_5:
	.pragma "nounroll";
	mul.wide.s32 	%rd9, %r51, 4;
	add.s64 	%rd10, %rd2, %rd9;
	mul.wide.s32 	%rd11, %r50, 4;
	add.s64 	%rd12, %rd3, %rd11;
	ld.global.f32 	%f21, [%rd10];
	ld.global.f32 	%f22, [%rd12+-32];
	fma.rn.f32 	%f23, %f21, %f22, %f119;
	ld.global.f32 	%f24, [%rd10+4];
	ld.global.f32 	%f25, [%rd12+-28];
	fma.rn.f32 	%f26, %f24, %f25, %f23;
	ld.global.f32 	%f27, [%rd10+8];
	ld.global.f32 	%f28, [%rd12+-24];
	fma.rn.f32 	%f29, %f27, %f28, %f26;
	ld.global.f32 	%f30, [%rd10+12];
	ld.global.f32 	%f31, [%rd12+-20];
	fma.rn.f32 	%f32, %f30, %f31, %f29;
	ld.global.f32 	%f33, [%rd10+16];
	ld.global.f32 	%f34, [%rd12+-16];
	fma.rn.f32 	%f35, %f33, %f34, %f32;
	ld.global.f32 	%f36, [%rd10+20];
	ld.global.f32 	%f37, [%rd12+-12];
	fma.rn.f32 	%f38, %f36, %f37, %f35;
	ld.global.f32 	%f39, [%rd10+24];
	ld.global.f32 	%f40, [%rd12+-8];
	fma.rn.f32 	%f41, %f39, %f40, %f38;
	ld.global.f32 	%f42, [%rd10+28];
	ld.global.f32 	%f43, [%rd12+-4];
	fma.rn.f32 	%f44, %f42, %f43, %f41;
	ld.global.f32 	%f45, [%rd10+32];
	ld.global.f32 	%f46, [%rd12];
	fma.rn.f32 	%f47, %f45, %f46, %f44;
	ld.global.f32 	%f48, [%rd10+36];
	ld.global.f32 	%f49, [%rd12+4];
	fma.rn.f32 	%f50, %f48, %f49, %f47;
	ld.global.f32 	%f51, [%rd10+40];
	ld.global.f32 	%f52, [%rd12+8];
	fma.rn.f32 	%f53, %f51, %f52, %f50;
	ld.global.f32 	%f54, [%rd10+44];
	ld.global.f32 	%f55, [%rd12+12];
	fma.rn.f32 	%f56, %f54, %f55, %f53;
	ld.global.f32 	%f57, [%rd10+48];
	ld.global.f32 	%f58, [%rd12+16];
	fma.rn.f32 	%f59, %f57, %f58, %f56;
	ld.global.f32 	%f60, [%rd10+52];
	ld.global.f32 	%f61, [%rd12+20];
	fma.rn.f32 	%f62, %f60, %f61, %f59;
	ld.global.f32 	%f63, [%rd10+56];
	ld.global.f32 	%f64, [%rd12+24];
	fma.rn.f32 	%f65, %f63, %f64, %f62;
	ld.global.f32 	%f66, [%rd10+60];
	ld.global.f32 	%f67, [%rd12+28];
	fma.rn.f32 	%f119, %f66, %f67, %f65;
	add.s32 	%r52, %r52, 16;
	add.s32 	%r51, %r51, 16;
	add.s32 	%r50, %r50, 16;
	setp.ne.s32 	%p4, %r52, 0;
	mov.u32 	%r54, %r8;
	@%p4 bra 	$L__BB1_5;
$L__BB1_6:
	setp.eq.s32 	%p5, %r6, 0;
	@%p5 bra 	$L__BB1_16;
	add.s32 	%r38, %r6, -1;
	setp.lt.u32 	%p6, %r38, 7;
	@%p6 bra 	$L__BB1_9;
	add.s32 	%r39, %r14, %r54;
	add.s32 	%r40, %r54, %r15;
	mul.wide.s32 	%rd13, %r39, 4;
	add.s64 	%rd14, %rd2, %rd13;
	ld.global.f32 	%f69, [%rd14];
	mul.wide.s32 	%rd15, %r40, 4;
	add.s64 	%rd16, %rd1, %rd15;
	ld.global.f32 	%f70, [%rd16];
	fma.rn.f32 	%f71, %f69, %f70, %f119;
	ld.global.f32 	%f72, [%rd14+4];
	ld.global.f32 	%f73, [%rd16+4];
	fma.rn.f32 	%f74, %f72, %f73, %f71;
	ld.global.f32 	%f75, [%rd14+8];
	ld.global.f32 	%f76, [%rd16+8];
	fma.rn.f32 	%f77, %f75, %f76, %f74;
	ld.global.f32 	%f78, [%rd14+12];
	ld.global.f32 	%f79, [%rd16+12];
	fma.rn.f32 	%f80, %f78, %f79, %f77;
	ld.global.f32 	%f81, [%rd14+16];
	ld.global.f32 	%f82, [%rd16+16];
	fma.rn.f32 	%f83, %f81, %f82, %f80;
	ld.global.f32 	%f84, [%rd14+20];
	ld.global.f32 	%f85, [%rd16+20];
	fma.rn.f32 	%f86, %f84, %f85, %f83;
	ld.global.f32 	%f87, [%rd14+24];
	ld.global.f32 	%f88, [%rd16+24];
	fma.rn.f32 	%f89, %f87, %f88, %f86;
	ld.global.f32 	%f90, [%rd14+28];
	ld.global.f32 	%f91, [%rd16+28];
	fma.rn.f32 	%f119, %f90, %f91, %f89;
	add.s32 	%r54, %r54, 8;
$L__BB1_9:
	setp.eq.s32 	%p7, %r7, 0;
	@%p7 bra 	$L__BB1_16;
	add.s32 	%r41, %r7, -1;
	setp.lt.u32 	%p8, %r41, 3;
	@%p8 bra 	$L__BB1_12;
	add.s32 	%r42, %r14, %r54;
	add.s32 	%r43, %r54, %r15;
	mul.wide.s32 	%rd17, %r42, 4;
	add.s64 	%rd18, %rd2, %rd17;
	ld.global.f32 	%f93, [%rd18];
	mul.wide.s32 	%rd19, %r43, 4;
	add.s64 	%rd20, %rd1, %rd19;
	ld.global.f32 	%f94, [%rd20];
	fma.rn.f32 	%f95, %f93, %f94, %f119;
	ld.global.f32 	%f96, [%rd18+4];
	ld.global.f32 	%f97, [%rd20+4];
	fma.rn.f32 	%f98, %f96, %f97, %f95;
	ld.global.f32 	%f99, [%rd18+8];
	ld.global.f32 	%f100, [%rd20+8];
	fma.rn.f32 	%f101, %f99, %f100, %f98;
	ld.global.f32 	%f102, [%rd18+12];
	ld.global.f32 	%f103, [%rd20+12];
	fma.rn.f32 	%f119, %f102, %f103, %f101;
	add.s32 	%r54, %r54, 4;
$L__BB1_12:
	setp.eq.s32 	%p9, %r9, 0;
	@%p9 bra 	$L__BB1_16;
	setp.eq.s32 	%p10, %r9, 1;
	add.s32 	%r44, %r14, %r54;
	add.s32 	%r45, %r54, %r15;
	mul.wide.s32 	%rd21, %r44, 4;
	add.s64 	%rd4, %rd2, %rd21;
	ld.global.f32 	%f104, [%rd4];
	mul.wide.s32 	%rd22, %r45, 4;
	add.s64 	%rd5, %rd1, %rd22;
	ld.global.f32 	%f105, [%rd5];
	fma.rn.f32 	%f119, %f104, %f105, %f119;
	@%p10 bra 	$L__BB1_16;
	setp.eq.s32 	%p11, %r9, 2;
	ld.global.f32 	%f106, [%rd4+4];
	ld.global.f32 	%f107, [%rd5+4];
	fma.rn.f32 	%f119, %f106, %f107, %f119;
	@%p11 bra 	$L__BB1_16;
	ld.global.f32 	%f108, [%rd4+8];
	ld.global.f32 	%f109, [%rd5+8];
	fma.rn.f32 	%f119, %f108, %f109, %f119;
$L__BB1_16:
	add.s32 	%r49, %r49, 1;
	setp.ne.s32 	%p12, %r49, %r32;
	@%p12 bra 	$L__BB1_3;
$L__BB1_17:
	cvta.to.global.u64 	%rd23, %rd6;
	mad.lo.s32 	%r46, %r28, %r1, %r2;
	mad.lo.s32 	%r47, %r46, %r31, %r3;
	mad.lo.s32 	%r48, %r47, %r31, %r4;
	mul.wide.s32 	%rd24, %r48, 4;
	add.s64 	%rd25, %rd23, %rd24;
	st.global.f32 	[%rd25], %f119;
	ret;

}
	// .globl	_Z30convolutionBackwardKernel_dLdXPKfS0_Pfiiiiiii
.visible .entry _Z30convolutionBackwardKernel_dLdXPKfS0_Pfiiiiiii(
	.param .u64 .ptr .align 1 _Z30convolutionBackwardKernel_dLdXPKfS0_Pfiiiiiii_param_0,
	.param .u64 .ptr .align 1 _Z30convolutionBackwardKernel_dLdXPKfS0_Pfiiiiiii_param_1,
	.param .u64 .ptr .align 1 _Z30convolutionBackwardKernel_dLdXPKfS0_Pfiiiiiii_param_2,
	.param .u32 _Z30convolutionBackwardKernel_dLdXPKfS0_Pfiiiiiii_param_3,
	.param .u32 _Z30convolutionBackwardKernel_dLdXPKfS0_Pfiiiiiii_param_4,
	.param .u32 _Z30convolutionBackwardKernel_dLdXPKfS0_Pfiiiiiii_param_5,
	.param .u32 _Z30convolutionBackwardKernel_dLdXPKfS0_Pfiiiiiii_param_6,
	.param .u32 _Z30convolutionBackwardKernel_dLdXPKfS0_Pfiiiiiii_param_7,
	.param .u32 _Z30convolutionBackwardKernel_dLdXPKfS0_Pfiiiiiii_param_8,
	.param .u32 _Z30convolutionBackwardKernel_dLdXPKfS0_Pfiiiiiii_param_9
)
{
	.reg .pred 	%p<100>;
	.reg .b32 	%r<89>;
	.reg .b32 	%f<101>;
	.reg .b64 	%rd<26>;

	ld.param.u64 	%rd10, [_Z30convolutionBackwardKernel_dLdXPKfS0_Pfiiiiiii_param_0];
	ld.param.u64 	%rd11, [_Z30convolutionBackwardKernel_dLdXPKfS0_Pfiiiiiii_param_1];
	ld.param.u32 	%r24, [_Z30convolutionBackwardKernel_dLdXPKfS0_Pfiiiiiii_param_4];
	ld.param.u32 	%r25, [_Z30convolutionBackwardKernel_dLdXPKfS0_Pfiiiiiii_param_5];
	ld.param.u32 	%r26, [_Z30convolutionBackwardKernel_dLdXPKfS0_Pfiiiiiii_param_6];
	ld.param.u32 	%r27, [_Z30convolutionBackwardKernel_dLdXPKfS0_Pfiiiiiii_param_7];
	ld.param.u32 	%r28, [_Z30convolutionBackwardKernel_dLdXPKfS0_Pfiiiiiii_param_8];
	ld.param.u32 	%r29, [_Z30convolutionBackwardKernel_dLdXPKfS0_Pfiiiiiii_param_9];
	cvta.to.global.u64 	%rd1, %rd11;
	cvta.to.global.u64 	%rd2, %rd10;
	mov.u32 	%r30, %ctaid.y;
	mov.u32 	%r31, %ntid.y;
	mov.u32 	%r32, %tid.y;
	mad.lo.s32 	%r1, %r30, %r31, %r32;
	mov.u32 	%r33, %ctaid.x;
	mov.u32 	%r34, %ntid.x;
	mov.u32 	%r35, %tid.x;
	mad.lo.s32 	%r2, %r33, %r34, %r35;
	mov.u32 	%r3, %ctaid.z;
	setp.ge.s32 	%p2, %r1, %r24;
	setp.ge.s32 	%p3, %r2, %r25;
	or.pred  	%p4, %p2, %p3;
	@%p4 bra 	$L__BB2_47;
	mov.f32 	%f79, 0f00000000;
	min.s32 	%r36, %r26, %r27;
	setp.lt.s32 	%p5, %r36, 1;
	@%p5 bra 	$L__BB2_46;
	and.b32  	%r4, %r27, 7;
	and.b32  	%r5, %r27, 3;
	and.b32  	%r6, %r27, 2147483640;
	mov.f32 	%f79, 0f00000000;
	mov.b32 	%r83, 0;
$L__BB2_3:
	ld.param.u32 	%r82, [_Z30convolutionBackwardKernel_dLdXPKfS0_Pfiiiiiii_param_3];
	mul.lo.s32 	%r8, %r83, %r28;
	mad.lo.s32 	%r39, %r83, %r82, %r3;
	mul.lo.s32 	%r9, %r39, %r27;
	mov.b32 	%r84, 0;
$L__BB2_4:
	setp.lt.u32 	%p6, %r27, 8;
	sub.s32 	%r41, %r1, %r84;
	setp.gt.s32 	%p7, %r41, -1;
	setp.lt.s32 	%p8, %r41, %r28;
	and.pred  	%p1, %p7, %p8;
	add.s32 	%r42, %r41, %r8;
	mul.lo.s32 	%r11, %r42, %r29;
	add.s32 	%r43, %r9, %r84;
	mul.lo.s32 	%r12, %r43, %r27;
	mov.b32 	%r87, 0;
	@%p6 bra 	$L__BB2_23;
	mov.b32 	%r85, 0;
$L__BB2_6:
	.pragma "nounroll";
	sub.s32 	%r45, %r2, %r85;
	setp.gt.s32 	%p9, %r45, -1;
	setp.lt.s32 	%p10, %r45, %r29;
	and.pred  	%p11, %p9, %p10;
	and.pred  	%p13, %p1, %p11;
	add.s32 	%r46, %r45, %r11;
	mul.wide.s32 	%rd12, %r46, 4;
	add.s64 	%rd3, %rd2, %rd12;
	add.s32 	%r47, %r85, %r12;
	mul.wide.s32 	%rd13, %r47, 4;
	add.s64 	%rd4, %rd1, %rd13;
	not.pred 	%p14, %p13;
	@%p14 bra 	$L__BB2_8;
	ld.global.f32 	%f44, [%rd3];
	ld.global.f32 	%f45, [%rd4];
	fma.rn.f32 	%f79, %f44, %f45, %f79;
$L__BB2_8:
	not.b32 	%r48, %r85;
	add.s32 	%r49, %r2, %r48;
	setp.gt.s32 	%p15, %r49, -1;
	setp.lt.s32 	%p16, %r49, %r29;
	and.pred  	%p17, %p15, %p16;
	and.pred  	%p18, %p1, %p17;
	not.pred 	%p19, %p18;
	@%p19 bra 	$L__BB2_10;
	ld.global.f32 	%f46, [%rd3+-4];
	ld.global.f32 	%f47, [%rd4+4];
	fma.rn.f32 	%f79, %f46, %f47, %f79;
$L__BB2_10:
	add.s32 	%r51, %r45, -2;
	setp.gt.s32 	%p20, %r51, -1;
	setp.lt.s32 	%p21, %r51, %r29;
	and.pred  	%p22, %p20, %p21;
	and.pred  	%p23, %p1, %p22;
	not.pred 	%p24, %p23;
	@%p24 bra 	$L__BB2_12;
	ld.global.f32 	%f48, [%rd3+-8];
	ld.global.f32 	%f49, [%rd4+8];
	fma.rn.f32 	%f79, %f48, %f49, %f79;
$L__BB2_12:
	add.s32 	%r53, %r45, -3;
	setp.gt.s32 	%p25, %r53, -1;
	setp.lt.s32 	%p26, %r53, %r29;
	and.pred  	%p27, %p25, %p26;
	and.pred  	%p28, %p1, %p27;
	not.pred 	%p29, %p28;
	@%p29 bra 	$L__BB2_14;
	ld.global.f32 	%f50, [%rd3+-12];
	ld.global.f32 	%f51, [%rd4+12];
	fma.rn.f32 	%f79, %f50, %f51, %f79;
$L__BB2_14:
	add.s32 	%r55, %r45, -4;
	setp.gt.s32 	%p30, %r55, -1;
	setp.lt.s32 	%p31, %r55, %r29;
	and.pred  	%p32, %p30, %p31;
	and.pred  	%p33, %p1, %p32;
	not.pred 	%p34, %p33;
	@%p34 bra 	$L__BB2_16;
	ld.global.f32 	%f52, [%rd3+-16];
	ld.global.f32 	%f53, [%rd4+16];
	fma.rn.f32 	%f79, %f52, %f53, %f79;
$L__BB2_16:
	add.s32 	%r57, %r45, -5;
	setp.gt.s32 	%p35, %r57, -1;
	setp.lt.s32 	%p36, %r57, %r29;
	and.pred  	%p37, %p35, %p36;
	and.pred  	%p38, %p1, %p37;
	not.pred 	%p39, %p38;
	@%p39 bra 	$L__BB2_18;
	ld.global.f32 	%f54, [%rd3+-20];
	ld.global.f32 	%f55, [%rd4+20];
	fma.rn.f32 	%f79, %f54, %f55, %f79;
$L__BB2_18:
	add.s32 	%r59, %r45, -6;
	setp.gt.s32 	%p40, %r59, -1;
	setp.lt.s32 	%p41, %r59, %r29;
	and.pred  	%p42, %p40, %p41;
	and.pred  	%p43, %p1, %p42;
	not.pred 	%p44, %p43;
	@%p44 bra 	$L__BB2_20;
	ld.global.f32 	%f56, [%rd3+-24];
	ld.global.f32 	%f57, [%rd4+24];
	fma.rn.f32 	%f79, %f56, %f57, %f79;
$L__BB2_20:
	add.s32 	%r61, %r45, -7;
	setp.gt.s32 	%p45, %r61, -1;
	setp.lt.s32 	%p46, %r61, %r29;
	and.pred  	%p47, %p45, %p46;
	and.pred  	%p48, %p1, %p47;
	not.pred 	%p49, %p48;
	@%p49 bra 	$L__BB2_22;
	ld.global.f32 	%f58, [%rd3+-28];
	ld.global.f32 	%f59, [%rd4+28];
	fma.rn.f32 	%f79, %f58, %f59, %f79;
$L__BB2_22:
	add.s32 	%r85, %r85, 8;
	setp.ne.s32 	%p50, %r85, %r6;
	mov.u32 	%r87, %r6;
	@%p50 bra 	$L__BB2_6;
$L__BB2_23:
	setp.eq.s32 	%p51, %r4, 0;
	@%p51 bra 	$L__BB2_44;
	add.s32 	%r62, %r4, -1;
	setp.lt.u32 	%p52, %r62, 3;
	@%p52 bra 	$L__BB2_34;
	sub.s32 	%r63, %r2, %r87;
	setp.gt.s32 	%p53, %r63, -1;
	setp.lt.s32 	%p54, %r63, %r29;
	and.pred  	%p55, %p53, %p54;
	and.pred  	%p57, %p1, %p55;
	add.s32 	%r64, %r63, %r11;
	mul.wide.s32 	%rd14, %r64, 4;
	add.s64 	%rd5, %rd2, %rd14;
	add.s32 	%r65, %r87, %r12;
	mul.wide.s32 	%rd15, %r65, 4;
	add.s64 	%rd6, %rd1, %rd15;
	not.pred 	%p58, %p57;
	@%p58 bra 	$L__BB2_27;
	ld.global.f32 	%f61, [%rd5];
	ld.global.f32 	%f62, [%rd6];
	fma.rn.f32 	%f79, %f61, %f62, %f79;
$L__BB2_27:
	not.b32 	%r66, %r87;
	add.s32 	%r67, %r2, %r66;
	setp.gt.s32 	%p59, %r67, -1;
	setp.lt.s32 	%p60, %r67, %r29;
	and.pred  	%p61, %p59, %p60;
	and.pred  	%p63, %p1, %p61;
	not.pred 	%p64, %p63;
	@%p64 bra 	$L__BB2_29;
	ld.global.f32 	%f63, [%rd5+-4];
	ld.global.f32 	%f64, [%rd6+4];
	fma.rn.f32 	%f79, %f63, %f64, %f79;
$L__BB2_29:
	add.s32 	%r69, %r63, -2;
	setp.gt.s32 	%p65, %r69, -1;
	setp.lt.s32 	%p66, %r69, %r29;
	and.pred  	%p67, %p65, %p66;
	and.pred  	%p69, %p1, %p67;
	not.pred 	%p70, %p69;
	@%p70 bra 	$L__BB2_31;
	ld.global.f32 	%f65, [%rd5+-8];
	ld.global.f32 	%f66, [%rd6+8];
	fma.rn.f32 	%f79, %f65, %f66, %f79;
$L__BB2_31:
	add.s32 	%r71, %r63, -3;
	setp.gt.s32 	%p71, %r71, -1;
	setp.lt.s32 	%p72, %r71, %r29;
	and.pred  	%p73, %p71, %p72;
	and.pred  	%p75, %p1, %p73;
	not.pred 	%p76, %p75;
	@%p76 bra 	$L__BB2_33;
	ld.global.f32 	%f67, [%rd5+-12];
	ld.global.f32 	%f68, [%rd6+12];
	fma.rn.f32 	%f79, %f67, %f68, %f79;
$L__BB2_33:
	add.s32 	%r87, %r87, 4;
$L__BB2_34:
	setp.eq.s32 	%p77, %r5, 0;
	@%p77 bra 	$L__BB2_44;
	setp.eq.s32 	%p78, %r5, 1;
	@%p78 bra 	$L__BB2_41;
	sub.s32 	%r72, %r2, %r87;
	setp.gt.s32 	%p79, %r72, -1;
	setp.lt.s32 	%p80, %r72, %r29;
	and.pred  	%p81, %p79, %p80;
	and.pred  	%p83, %p1, %p81;
	add.s32 	%r73, %r72, %r11;
	mul.wide.s32 	%rd16, %r73, 4;
	add.s64 	%rd7, %rd2, %rd16;
	add.s32 	%r74, %r87, %r12;
	mul.wide.s32 	%rd17, %r74, 4;
	add.s64 	%rd8, %rd1, %rd17;
	not.pred 	%p84, %p83;
	@%p84 bra 	$L__BB2_38;
	ld.global.f32 	%f70, [%rd7];
	ld.global.f32 	%f71, [%rd8];
	fma.rn.f32 	%f79, %f70, %f71, %f79;
$L__BB2_38:
	not.b32 	%r75, %r87;
	add.s32 	%r76, %r2, %r75;
	setp.gt.s32 	%p85, %r76, -1;
	setp.lt.s32 	%p86, %r76, %r29;
	and.pred  	%p87, %p85, %p86;
	and.pred  	%p88, %p1, %p87;
	not.pred 	%p89, %p88;
	@%p89 bra 	$L__BB2_40;
	ld.global.f32 	%f72, [%rd7+-4];
	ld.global.f32 	%f73, [%rd8+4];
	fma.rn.f32 	%f79, %f72, %f73, %f79;
$L__BB2_40:
	add.s32 	%r87, %r87, 2;
$L__BB2_41:
	and.b32  	%r77, %r27, 1;
	setp.eq.b32 	%p90, %r77, 1;
	not.pred 	%p91, %p90;
	@%p91 bra 	$L__BB2_44;
	sub.s32 	%r20, %r2, %r87;
	setp.gt.s32 	%p92, %r20, -1;
	setp.lt.s32 	%p93, %r20, %r29;
	and.pred  	%p94, %p92, %p93;
	and.pred  	%p96, %p1, %p94;
	not.pred 	%p97, %p96;
	@%p97 bra 	$L__BB2_44;
	add.s32 	%r78, %r20, %r11;
	add.s32 	%r79, %r87, %r12;
	mul.wide.s32 	%rd18, %r78, 4;
	add.s64 	%rd19, %rd2, %rd18;
	ld.global.f32 	%f74, [%rd19];
	mul.wide.s32 	%rd20, %r79, 4;
	add.s64 	%rd21, %rd1, %rd20;
	ld.global.f32 	%f75, [%rd21];
	fma.rn.f32 	%f79, %f74, %f75, %f79;
$L__BB2_44:
	add.s32 	%r84, %r84, 1;
	setp.ne.s32 	%p98, %r84, %r27;
	@%p98 bra 	$L__BB2_4;
	add.s32 	%r83, %r83, 1;
	setp.ne.s32 	%p99, %r83, %r26;
	@%p99 bra 	$L__BB2_3;
$L__BB2_46:
	ld.param.u64 	%rd25, [_Z30convolutionBackwardKernel_dLdXPKfS0_Pfiiiiiii_param_2];
	mad.lo.s32 	%r80, %r24, %r3, %r1;
	mad.lo.s32 	%r81, %r80, %r25, %r2;
	cvta.to.global.u64 	%rd22, %rd25;
	mul.wide.s32 	%rd23, %r81, 4;
	add.s64 	%rd24, %rd22, %rd23;
	st.global.f32 	[%rd24], %f79;
$L__BB2_47:
	ret;

}


// ===== COMPILED SASS (sm_100) =====

	.target	sm_100

	.elftype	@"ET_EXEC"


//--------------------- .note.nv.tkinfo           --------------------------
	.section	.note.nv.tkinfo,"",@"SHT_NOTE"
	.sectionflags	@"SHF_NOTE_NV_TKINFO"
	.tkinfo
        /*0018*/ 	.word	0x00000002
        /*0030*/ 	.string	""
        /*0030*/ 	.string	"ptxas"
        /*0030*/ 	.string	"Cuda compilation tools, release 13.0, V13.0.88"
        /*0030*/ 	.string	"Build cuda_13.0.r13.0/compiler.36424714_0"
        /*0030*/ 	.string	"-arch sm_100 -m 64 "



//--------------------- .note.nv.cuinfo           --------------------------
	.section	.note.nv.cuinfo,"",@"SHT_NOTE"
	.sectionflags	@"SHF_NOTE_NV_CUINFO"
        /*0018*/ 	.short	0x0002
        /*001a*/ 	.short	0x0064
        /*001c*/ 	.short	0x0082
	.zero		2


//--------------------- .nv.info                  --------------------------
	.section	.nv.info,"",@"SHT_CUDA_INFO"
	.align	4


	//----- nvinfo : EIATTR_REGCOUNT
	.align		4
        /*0000*/ 	.byte	0x04, 0x2f
        /*0002*/ 	.short	(.L_1 - .L_0)
	.align		4
.L_0:
        /*0004*/ 	.word	index@(_Z24convolutionForwardKernelPKfS0_Pfiiiiiii)
        /*0008*/ 	.word	0x00000020


	//----- nvinfo : EIATTR_FRAME_SIZE
	.align		4
.L_1:
        /*000c*/ 	.byte	0x04, 0x11
        /*000e*/ 	.short	(.L_3 - .L_2)
	.align		4
.L_2:
        /*0010*/ 	.word	index@(_Z24convolutionForwardKernelPKfS0_Pfiiiiiii)
        /*0014*/ 	.word	0x00000000


	//----- nvinfo : EIATTR_REGCOUNT
	.align		4
.L_3:
        /*0018*/ 	.byte	0x04, 0x2f
        /*001a*/ 	.short	(.L_5 - .L_4)
	.align		4
.L_4:
        /*001c*/ 	.word	index@(_Z30convolutionBackwardKernel_dLdWPKfS0_Pfiiiiiii)
        /*0020*/ 	.word	0x00000020


	//----- nvinfo : EIATTR_FRAME_SIZE
	.align		4
.L_5:
        /*0024*/ 	.byte	0x04, 0x11
        /*0026*/ 	.short	(.L_7 - .L_6)
	.align		4
.L_6:
        /*0028*/ 	.word	index@(_Z30convolutionBackwardKernel_dLdWPKfS0_Pfiiiiiii)
        /*002c*/ 	.word	0x00000000


	//----- nvinfo : EIATTR_REGCOUNT
	.align		4
.L_7:
        /*0030*/ 	.byte	0x04, 0x2f
        /*0032*/ 	.short	(.L_9 - .L_8)
	.align		4
.L_8:
        /*0034*/ 	.word	index@(_Z30convolutionBackwardKernel_dLdXPKfS0_Pfiiiiiii)
        /*0038*/ 	.word	0x00000019


	//----- nvinfo : EIATTR_FRAME_SIZE
	.align		4
.L_9:
        /*003c*/ 	.byte	0x04, 0x11
        /*003e*/ 	.short	(.L_11 - .L_10)
	.align		4
.L_10:
        /*0040*/ 	.word	index@(_Z30convolutionBackwardKernel_dLdXPKfS0_Pfiiiiiii)
        /*0044*/ 	.word	0x00000000


	//----- nvinfo : EIATTR_MIN_STACK_SIZE
	.align		4
.L_11:
        /*0048*/ 	.byte	0x04, 0x12
        /*004a*/ 	.short	(.L_13 - .L_12)
	.align		4
.L_12:
        /*004c*/ 	.word	index@(_Z30convolutionBackwardKernel_dLdXPKfS0_Pfiiiiiii)
        /*0050*/ 	.word	0x00000000


	//----- nvinfo : EIATTR_MIN_STACK_SIZE
	.align		4
.L_13:
        /*0054*/ 	.byte	0x04, 0x12
        /*0056*/ 	.short	(.L_15 - .L_14)
	.align		4
.L_14:
        /*0058*/ 	.word	index@(_Z30convolutionBackwardKernel_dLdWPKfS0_Pfiiiiiii)
        /*005c*/ 	.word	0x00000000


	//----- nvinfo : EIATTR_MIN_STACK_SIZE
	.align		4
.L_15:
        /*0060*/ 	.byte	0x04, 0x12
        /*0062*/ 	.short	(.L_17 - .L_16)
	.align		4
.L_16:
        /*0064*/ 	.word	index@(_Z24convolutionForwardKernelPKfS0_Pfiiiiiii)
        /*0068*/ 	.word	0x00000000
.L_17:


//--------------------- .nv.compat                --------------------------
	.section	.nv.compat,"",@"SHT_CUDA_COMPAT_INFO"
	.align	4
        /*0000*/ 	.byte	0x02, 0x09, 0x00, 0x00, 0x02, 0x02, 0x01, 0x00, 0x02, 0x05, 0x05, 0x00, 0x03, 0x07, 0x01, 0x01
        /*0010*/ 	.byte	0x02, 0x03, 0x00, 0x00, 0x02, 0x06, 0x01, 0x00, 0x04, 0x0b, 0x08, 0x00, 0x09, 0x00, 0x00, 0x00
        /*0020*/ 	.byte	0x00, 0x00, 0x00, 0x00


//--------------------- .nv.info._Z30convolutionBackwardKernel_dLdXPKfS0_Pfiiiiiii --------------------------
	.section	.nv.info._Z30convolutionBackwardKernel_dLdXPKfS0_Pfiiiiiii,"",@"SHT_CUDA_INFO"
	.sectionflags	@""
	.align	4


	//----- nvinfo : EIATTR_CUDA_API_VERSION
	.align		4
        /*0000*/ 	.byte	0x04, 0x37
        /*0002*/ 	.short	(.L_19 - .L_18)
.L_18:
        /*0004*/ 	.word	0x00000082


	//----- nvinfo : EIATTR_KPARAM_INFO
	.align		4
.L_19:
        /*0008*/ 	.byte	0x04, 0x17
        /*000a*/ 	.short	(.L_21 - .L_20)
.L_20:
        /*000c*/ 	.word	0x00000000
        /*0010*/ 	.short	0x0009
        /*0012*/ 	.short	0x0030
        /*0014*/ 	.byte	0x00, 0xf0, 0x11, 0x00


	//----- nvinfo : EIATTR_KPARAM_INFO
	.align		4
.L_21:
        /*0018*/ 	.byte	0x04, 0x17
        /*001a*/ 	.short	(.L_23 - .L_22)
.L_22:
        /*001c*/ 	.word	0x00000000
        /*0020*/ 	.short	0x0008
        /*0022*/ 	.short	0x002c
        /*0024*/ 	.byte	0x00, 0xf0, 0x11, 0x00


	//----- nvinfo : EIATTR_KPARAM_INFO
	.align		4
.L_23:
        /*0028*/ 	.byte	0x04, 0x17
        /*002a*/ 	.short	(.L_25 - .L_24)
.L_24:
        /*002c*/ 	.word	0x00000000
        /*0030*/ 	.short	0x0007
        /*0032*/ 	.short	0x0028
        /*0034*/ 	.byte	0x00, 0xf0, 0x11, 0x00


	//----- nvinfo : EIATTR_KPARAM_INFO
	.align		4
.L_25:
        /*0038*/ 	.byte	0x04, 0x17
        /*003a*/ 	.short	(.L_27 - .L_26)
.L_26:
        /*003c*/ 	.word	0x00000000
        /*0040*/ 	.short	0x0006
        /*0042*/ 	.short	0x0024
        /*0044*/ 	.byte	0x00, 0xf0, 0x11, 0x00


	//----- nvinfo : EIATTR_KPARAM_INFO
	.align		4
.L_27:
        /*0048*/ 	.byte	0x04, 0x17
        /*004a*/ 	.short	(.L_29 - .L_28)
.L_28:
        /*004c*/ 	.word	0x00000000
        /*0050*/ 	.short	0x0005
        /*0052*/ 	.short	0x0020
        /*0054*/ 	.byte	0x00, 0xf0, 0x11, 0x00


	//----- nvinfo : EIATTR_KPARAM_INFO
	.align		4
.L_29:
        /*0058*/ 	.byte	0x04, 0x17
        /*005a*/ 	.short	(.L_31 - .L_30)
.L_30:
        /*005c*/ 	.word	0x00000000
        /*0060*/ 	.short	0x0004
        /*0062*/ 	.short	0x001c
        /*0064*/ 	.byte	0x00, 0xf0, 0x11, 0x00


	//----- nvinfo : EIATTR_KPARAM_INFO
	.align		4
.L_31:
        /*0068*/ 	.byte	0x04, 0x17
        /*006a*/ 	.short	(.L_33 - .L_32)
.L_32:
        /*006c*/ 	.word	0x00000000
        /*0070*/ 	.short	0x0003
        /*0072*/ 	.short	0x0018
        /*0074*/ 	.byte	0x00, 0xf0, 0x11, 0x00


	//----- nvinfo : EIATTR_KPARAM_INFO
	.align		4
.L_33:
        /*0078*/ 	.byte	0x04, 0x17
        /*007a*/ 	.short	(.L_35 - .L_34)
.L_34:
        /*007c*/ 	.word	0x00000000
        /*0080*/ 	.short	0x0002
        /*0082*/ 	.short	0x0010
        /*0084*/ 	.byte	0x00, 0xf5, 0x21, 0x00


	//----- nvinfo : EIATTR_KPARAM_INFO
	.align		4
.L_35:
        /*0088*/ 	.byte	0x04, 0x17
        /*008a*/ 	.short	(.L_37 - .L_36)
.L_36:
        /*008c*/ 	.word	0x00000000
        /*0090*/ 	.short	0x0001
        /*0092*/ 	.short	0x0008
        /*0094*/ 	.byte	0x00, 0xf5, 0x21, 0x00


	//----- nvinfo : EIATTR_KPARAM_INFO
	.align		4
.L_37:
        /*0098*/ 	.byte	0x04, 0x17
        /*009a*/ 	.short	(.L_39 - .L_38)
.L_38:
        /*009c*/ 	.word	0x00000000
        /*00a0*/ 	.short	0x0000
        /*00a2*/ 	.short	0x0000
        /*00a4*/ 	.byte	0x00, 0xf5, 0x21, 0x00


	//----- nvinfo : EIATTR_SPARSE_MMA_MASK
	.align		4
.L_39:
        /*00a8*/ 	.byte	0x03, 0x50
        /*00aa*/ 	.short	0x0000


	//----- nvinfo : EIATTR_MAXREG_COUNT
	.align		4
        /*00ac*/ 	.byte	0x03, 0x1b
        /*00ae*/ 	.short	0x00ff


	//----- nvinfo : EIATTR_MERCURY_ISA_VERSION
	.align		4
        /*00b0*/ 	.byte	0x03, 0x5f
        /*00b2*/ 	.short	0x0101


	//----- nvinfo : EIATTR_VRC_CTA_INIT_COUNT
	.align		4
        /*00b4*/ 	.byte	0x02, 0x4a
	.zero		1
	.zero		1


	//----- nvinfo : EIATTR_EXIT_INSTR_OFFSETS
	.align		4
        /*00b8*/ 	.byte	0x04, 0x1c
        /*00ba*/ 	.short	(.L_41 - .L_40)


	//   ....[0]....
.L_40:
        /*00bc*/ 	.word	0x000000d0


	//   ....[1]....
        /*00c0*/ 	.word	0x00000d60


	//----- nvinfo : EIATTR_CRS_STACK_SIZE
	.align		4
.L_41:
        /*00c4*/ 	.byte	0x04, 0x1e
        /*00c6*/ 	.short	(.L_43 - .L_42)
.L_42:
        /*00c8*/ 	.word	0x00000000


	//----- nvinfo : EIATTR_CBANK_PARAM_SIZE
	.align		4
.L_43:
        /*00cc*/ 	.byte	0x03, 0x19
        /*00ce*/ 	.short	0x0034


	//----- nvinfo : EIATTR_PARAM_CBANK
	.align		4
        /*00d0*/ 	.byte	0x04, 0x0a
        /*00d2*/ 	.short	(.L_45 - .L_44)
	.align		4
.L_44:
        /*00d4*/ 	.word	index@(.nv.constant0._Z30convolutionBackwardKernel_dLdXPKfS0_Pfiiiiiii)
        /*00d8*/ 	.short	0x0380
        /*00da*/ 	.short	0x0034


	//----- nvinfo : EIATTR_SW_WAR
	.align		4
.L_45:
        /*00dc*/ 	.byte	0x04, 0x36
        /*00de*/ 	.short	(.L_47 - .L_46)
.L_46:
        /*00e0*/ 	.word	0x00000008
.L_47:


//--------------------- .nv.info._Z30convolutionBackwardKernel_dLdWPKfS0_Pfiiiiiii --------------------------
	.section	.nv.info._Z30convolutionBackwardKernel_dLdWPKfS0_Pfiiiiiii,"",@"SHT_CUDA_INFO"
	.sectionflags	@""
	.align	4


	//----- nvinfo : EIATTR_CUDA_API_VERSION
	.align		4
        /*0000*/ 	.byte	0x04, 0x37
        /*0002*/ 	.short	(.L_49 - .L_48)
.L_48:
        /*0004*/ 	.word	0x00000082


	//----- nvinfo : EIATTR_KPARAM_INFO
	.align		4
.L_49:
        /*0008*/ 	.byte	0x04, 0x17
        /*000a*/ 	.short	(.L_51 - .L_50)
.L_50:
        /*000c*/ 	.word	0x00000000
        /*0010*/ 	.short	0x0009
        /*0012*/ 	.short	0x0030
        /*0014*/ 	.byte	0x00, 0xf0, 0x11, 0x00


	//----- nvinfo : EIATTR_KPARAM_INFO
	.align		4
.L_51:
        /*0018*/ 	.byte	0x04, 0x17
        /*001a*/ 	.short	(.L_53 - .L_52)
.L_52:
        /*001c*/ 	.word	0x00000000
        /*0020*/ 	.short	0x0008
        /*0022*/ 	.short	0x002c
        /*0024*/ 	.byte	0x00, 0xf0, 0x11, 0x00


	//----- nvinfo : EIATTR_KPARAM_INFO
	.align		4
.L_53:
        /*0028*/ 	.byte	0x04, 0x17
        /*002a*/ 	.short	(.L_55 - .L_54)
.L_54:
        /*002c*/ 	.word	0x00000000
        /*0030*/ 	.short	0x0007
        /*0032*/ 	.short	0x0028
        /*0034*/ 	.byte	0x00, 0xf0, 0x11, 0x00


	//----- nvinfo : EIATTR_KPARAM_INFO
	.align		4
.L_55:
        /*0038*/ 	.byte	0x04, 0x17
        /*003a*/ 	.short	(.L_57 - .L_56)
.L_56:
        /*003c*/ 	.word	0x00000000
        /*0040*/ 	.short	0x0006
        /*0042*/ 	.short	0x0024
        /*0044*/ 	.byte	0x00, 0xf0, 0x11, 0x00


	//----- nvinfo : EIATTR_KPARAM_INFO
	.align		4
.L_57:
        /*0048*/ 	.byte	0x04, 0x17
        /*004a*/ 	.short	(.L_59 - .L_58)
.L_58:
        /*004c*/ 	.word	0x00000000
        /*0050*/ 	.short	0x0005
        /*0052*/ 	.short	0x0020
        /*0054*/ 	.byte	0x00, 0xf0, 0x11, 0x00


	//----- nvinfo : EIATTR_KPARAM_INFO
	.align		4
.L_59:
        /*0058*/ 	.byte	0x04, 0x17
        /*005a*/ 	.short	(.L_61 - .L_60)
.L_60:
        /*005c*/ 	.word	0x00000000
        /*0060*/ 	.short	0x0004
        /*0062*/ 	.short	0x001c
        /*0064*/ 	.byte	0x00, 0xf0, 0x11, 0x00


	//----- nvinfo : EIATTR_KPARAM_INFO
	.align		4
.L_61:
        /*0068*/ 	.byte	0x04, 0x17
        /*006a*/ 	.short	(.L_63 - .L_62)
.L_62:
        /*006c*/ 	.word	0x00000000
        /*0070*/ 	.short	0x0003
        /*0072*/ 	.short	0x0018
        /*0074*/ 	.byte	0x00, 0xf0, 0x11, 0x00


	//----- nvinfo : EIATTR_KPARAM_INFO
	.align		4
.L_63:
        /*0078*/ 	.byte	0x04, 0x17
        /*007a*/ 	.short	(.L_65 - .L_64)
.L_64:
        /*007c*/ 	.word	0x00000000
        /*0080*/ 	.short	0x0002
        /*0082*/ 	.short	0x0010
        /*0084*/ 	.byte	0x00, 0xf5, 0x21, 0x00


	//----- nvinfo : EIATTR_KPARAM_INFO
	.align		4
.L_65:
        /*0088*/ 	.byte	0x04, 0x17
        /*008a*/ 	.short	(.L_67 - .L_66)
.L_66:
        /*008c*/ 	.word	0x00000000
        /*0090*/ 	.short	0x0001
        /*0092*/ 	.short	0x0008
        /*0094*/ 	.byte	0x00, 0xf5, 0x21, 0x00


	//----- nvinfo : EIATTR_KPARAM_INFO
	.align		4
.L_67:
        /*0098*/ 	.byte	0x04, 0x17
        /*009a*/ 	.short	(.L_69 - .L_68)
.L_68:
        /*009c*/ 	.word	0x00000000
        /*00a0*/ 	.short	0x0000
        /*00a2*/ 	.short	0x0000
        /*00a4*/ 	.byte	0x00, 0xf5, 0x21, 0x00


	//----- nvinfo : EIATTR_SPARSE_MMA_MASK
	.align		4
.L_69:
        /*00a8*/ 	.byte	0x03, 0x50
        /*00aa*/ 	.short	0x0000


	//----- nvinfo : EIATTR_MAXREG_COUNT
	.align		4
        /*00ac*/ 	.byte	0x03, 0x1b
        /*00ae*/ 	.short	0x00ff


	//----- nvinfo : EIATTR_MERCURY_ISA_VERSION
	.align		4
        /*00b0*/ 	.byte	0x03, 0x5f
        /*00b2*/ 	.short	0x0101


	//----- nvinfo : EIATTR_VRC_CTA_INIT_COUNT
	.align		4
        /*00b4*/ 	.byte	0x02, 0x4a
	.zero		1
	.zero		1


	//----- nvinfo : EIATTR_EXIT_INSTR_OFFSETS
	.align		4
        /*00b8*/ 	.byte	0x04, 0x1c
        /*00ba*/ 	.short	(.L_71 - .L_70)


	//   ....[0]....
.L_70:
        /*00bc*/ 	.word	0x00000bb0


	//----- nvinfo : EIATTR_CBANK_PARAM_SIZE
	.align		4
.L_71:
        /*00c0*/ 	.byte	0x03, 0x19
        /*00c2*/ 	.short	0x0034


	//----- nvinfo : EIATTR_PARAM_CBANK
	.align		4
        /*00c4*/ 	.byte	0x04, 0x0a
        /*00c6*/ 	.short	(.L_73 - .L_72)
	.align		4
.L_72:
        /*00c8*/ 	.word	index@(.nv.constant0._Z30convolutionBackwardKernel_dLdWPKfS0_Pfiiiiiii)
        /*00cc*/ 	.short	0x0380
        /*00ce*/ 	.short	0x0034


	//----- nvinfo : EIATTR_SW_WAR
	.align		4
.L_73:
        /*00d0*/ 	.byte	0x04, 0x36
        /*00d2*/ 	.short	(.L_75 - .L_74)
.L_74:
        /*00d4*/ 	.word	0x00000008
.L_75:


//--------------------- .nv.info._Z24convolutionForwardKernelPKfS0_Pfiiiiiii --------------------------
	.section	.nv.info._Z24convolutionForwardKernelPKfS0_Pfiiiiiii,"",@"SHT_CUDA_INFO"
	.sectionflags	@""
	.align	4


	//----- nvinfo : EIATTR_CUDA_API_VERSION
	.align		4
        /*0000*/ 	.byte	0x04, 0x37
        /*0002*/ 	.short	(.L_77 - .L_76)
.L_76:
        /*0004*/ 	.word	0x00000082


	//----- nvinfo : EIATTR_KPARAM_INFO
	.align		4
.L_77:
        /*0008*/ 	.byte	0x04, 0x17
        /*000a*/ 	.short	(.L_79 - .L_78)
.L_78:
        /*000c*/ 	.word	0x00000000
        /*0010*/ 	.short	0x0009
        /*0012*/ 	.short	0x0030
        /*0014*/ 	.byte	0x00, 0xf0, 0x11, 0x00


	//----- nvinfo : EIATTR_KPARAM_INFO
	.align		4
.L_79:
        /*0018*/ 	.byte	0x04, 0x17
        /*001a*/ 	.short	(.L_81 - .L_80)
.L_80:
        /*001c*/ 	.word	0x00000000
        /*0020*/ 	.short	0x0008
        /*0022*/ 	.short	0x002c
        /*0024*/ 	.byte	0x00, 0xf0, 0x11, 0x00


	//----- nvinfo : EIATTR_KPARAM_INFO
	.align		4
.L_81:
        /*0028*/ 	.byte	0x04, 0x17
        /*002a*/ 	.short	(.L_83 - .L_82)
.L_82:
        /*002c*/ 	.word	0x00000000
        /*0030*/ 	.short	0x0007
        /*0032*/ 	.short	0x0028
        /*0034*/ 	.byte	0x00, 0xf0, 0x11, 0x00


	//----- nvinfo : EIATTR_KPARAM_INFO
	.align		4
.L_83:
        /*0038*/ 	.byte	0x04, 0x17
        /*003a*/ 	.short	(.L_85 - .L_84)
.L_84:
        /*003c*/ 	.word	0x00000000
        /*0040*/ 	.short	0x0006
        /*0042*/ 	.short	0x0024
        /*0044*/ 	.byte	0x00, 0xf0, 0x11, 0x00


	//----- nvinfo : EIATTR_KPARAM_INFO
	.align		4
.L_85:
        /*0048*/ 	.byte	0x04, 0x17
        /*004a*/ 	.short	(.L_87 - .L_86)
.L_86:
        /*004c*/ 	.word	0x00000000
        /*0050*/ 	.short	0x0005
        /*0052*/ 	.short	0x0020
        /*0054*/ 	.byte	0x00, 0xf0, 0x11, 0x00


	//----- nvinfo : EIATTR_KPARAM_INFO
	.align		4
.L_87:
        /*0058*/ 	.byte	0x04, 0x17
        /*005a*/ 	.short	(.L_89 - .L_88)
.L_88:
        /*005c*/ 	.word	0x00000000
        /*0060*/ 	.short	0x0004
        /*0062*/ 	.short	0x001c
        /*0064*/ 	.byte	0x00, 0xf0, 0x11, 0x00


	//----- nvinfo : EIATTR_KPARAM_INFO
	.align		4
.L_89:
        /*0068*/ 	.byte	0x04, 0x17
        /*006a*/ 	.short	(.L_91 - .L_90)
.L_90:
        /*006c*/ 	.word	0x00000000
        /*0070*/ 	.short	0x0003
        /*0072*/ 	.short	0x0018
        /*0074*/ 	.byte	0x00, 0xf0, 0x11, 0x00


	//----- nvinfo : EIATTR_KPARAM_INFO
	.align		4
.L_91:
        /*0078*/ 	.byte	0x04, 0x17
        /*007a*/ 	.short	(.L_93 - .L_92)
.L_92:
        /*007c*/ 	.word	0x00000000
        /*0080*/ 	.short	0x0002
        /*0082*/ 	.short	0x0010
        /*0084*/ 	.byte	0x00, 0xf5, 0x21, 0x00


	//----- nvinfo : EIATTR_KPARAM_INFO
	.align		4
.L_93:
        /*0088*/ 	.byte	0x04, 0x17
        /*008a*/ 	.short	(.L_95 - .L_94)
.L_94:
        /*008c*/ 	.word	0x00000000
        /*0090*/ 	.short	0x0001
        /*0092*/ 	.short	0x0008
        /*0094*/ 	.byte	0x00, 0xf5, 0x21, 0x00


	//----- nvinfo : EIATTR_KPARAM_INFO
	.align		4
.L_95:
        /*0098*/ 	.byte	0x04, 0x17
        /*009a*/ 	.short	(.L_97 - .L_96)
.L_96:
        /*009c*/ 	.word	0x00000000
        /*00a0*/ 	.short	0x0000
        /*00a2*/ 	.short	0x0000
        /*00a4*/ 	.byte	0x00, 0xf5, 0x21, 0x00


	//----- nvinfo : EIATTR_SPARSE_MMA_MASK
	.align		4
.L_97:
        /*00a8*/ 	.byte	0x03, 0x50
        /*00aa*/ 	.short	0x0000


	//----- nvinfo : EIATTR_MAXREG_COUNT
	.align		4
        /*00ac*/ 	.byte	0x03, 0x1b
        /*00ae*/ 	.short	0x00ff


	//----- nvinfo : EIATTR_MERCURY_ISA_VERSION
	.align		4
        /*00b0*/ 	.byte	0x03, 0x5f
        /*00b2*/ 	.short	0x0101


	//----- nvinfo : EIATTR_VRC_CTA_INIT_COUNT
	.align		4
        /*00b4*/ 	.byte	0x02, 0x4a
	.zero		1
	.zero		1


	//----- nvinfo : EIATTR_EXIT_INSTR_OFFSETS
	.align		4
        /*00b8*/ 	.byte	0x04, 0x1c
        /*00ba*/ 	.short	(.L_99 - .L_98)


	//   ....[0]....
.L_98:
        /*00bc*/ 	.word	0x000000d0


	//   ....[1]....
        /*00c0*/ 	.word	0x00000cb0


	//----- nvinfo : EIATTR_CBANK_PARAM_SIZE
	.align		4
.L_99:
        /*00c4*/ 	.byte	0x03, 0x19
        /*00c6*/ 	.short	0x0034


	//----- nvinfo : EIATTR_PARAM_CBANK
	.align		4
        /*00c8*/ 	.byte	0x04, 0x0a
        /*00ca*/ 	.short	(.L_101 - .L_100)
	.align		4
.L_100:
        /*00cc*/ 	.word	index@(.nv.constant0._Z24convolutionForwardKernelPKfS0_Pfiiiiiii)
        /*00d0*/ 	.short	0x0380
        /*00d2*/ 	.short	0x0034


	//----- nvinfo : EIATTR_SW_WAR
	.align		4
.L_101:
        /*00d4*/ 	.byte	0x04, 0x36
        /*00d6*/ 	.short	(.L_103 - .L_102)
.L_102:
        /*00d8*/ 	.word	0x00000008
.L_103:


//--------------------- .nv.callgraph             --------------------------
	.section	.nv.callgraph,"",@"SHT_CUDA_CALLGRAPH"
	.align	4
	.sectionentsize	8
	.align		4
        /*0000*/ 	.word	0x00000000
	.align		4
        /*0004*/ 	.word	0xffffffff
	.align		4
        /*0008*/ 	.word	0x00000000
	.align		4
        /*000c*/ 	.word	0xfffffffe
	.align		4
        /*0010*/ 	.word	0x00000000
	.align		4
        /*0014*/ 	.word	0xfffffffd
	.align		4
        /*0018*/ 	.word	0x00000000
	.align		4
        /*001c*/ 	.word	0xfffffffc


//--------------------- .text._Z30convolutionBackwardKernel_dLdXPKfS0_Pfiiiiiii --------------------------
	.section	.text._Z30convolutionBackwardKernel_dLdXPKfS0_Pfiiiiiii,"ax",@progbits
	.align	128
        .global         _Z30convolutionBackwardKernel_dLdXPKfS0_Pfiiiiiii
        .type           _Z30convolutionBackwardKernel_dLdXPKfS0_Pfiiiiiii,@function
        .size           _Z30convolutionBackwardKernel_dLdXPKfS0_Pfiiiiiii,(.L_x_27 - _Z30convolutionBackwardKernel_dLdXPKfS0_Pfiiiiiii)
        .other          _Z30convolutionBackwardKernel_dLdXPKfS0_Pfiiiiiii,@"STO_CUDA_ENTRY STV_DEFAULT"
_Z30convolutionBackwardKernel_dLdXPKfS0_Pfiiiiiii:
.text._Z30convolutionBackwardKernel_dLdXPKfS0_Pfiiiiiii:
[----:B------:R-:W-:Y:S01]  /*0000*/  LDC R1, c[0x0][0x37c] ;  /* 0x0000df00ff017b82 */ /* 0x000fe20000000800 */
[----:B------:R-:W0:Y:S07]  /*0010*/  S2R R5, SR_TID.X ;  /* 0x0000000000057919 */ /* 0x000e2e0000002100 */
[----:B------:R-:W1:Y:S01]  /*0020*/  LDC R4, c[0x0][0x364] ;  /* 0x0000d900ff047b82 */ /* 0x000e620000000800 */
[----:B------:R-:W2:Y:S01]  /*0030*/  LDCU UR6, c[0x0][0x3a0] ;  /* 0x00007400ff0677ac */ /* 0x000ea20008000800 */
[----:B------:R-:W1:Y:S01]  /*0040*/  S2R R3, SR_TID.Y ;  /* 0x0000000000037919 */ /* 0x000e620000002200 */
[----:B------:R-:W3:Y:S05]  /*0050*/  LDCU UR7, c[0x0][0x39c] ;  /* 0x00007380ff0777ac */ /* 0x000eea0008000800 */
[----:B------:R-:W0:Y:S08]  /*0060*/  S2UR UR5, SR_CTAID.X ;  /* 0x00000000000579c3 */ /* 0x000e300000002500 */
[----:B------:R-:W0:Y:S08]  /*0070*/  LDC R0, c[0x0][0x360] ;  /* 0x0000d800ff007b82 */ /* 0x000e300000000800 */
[----:B------:R-:W1:Y:S01]  /*0080*/  S2UR UR4, SR_CTAID.Y ;  /* 0x00000000000479c3 */ /* 0x000e620000002600 */
[----:B0-----:R-:W-:-:S05]  /*0090*/  IMAD R0, R0, UR5, R5 ;  /* 0x0000000500007c24 */ /* 0x001fca000f8e0205 */
[----:B--2---:R-:W-:Y:S01]  /*00a0*/  ISETP.GE.AND P0, PT, R0, UR6, PT ;  /* 0x0000000600007c0c */ /* 0x004fe2000bf06270 */
[----:B-1----:R-:W-:-:S05]  /*00b0*/  IMAD R4, R4, UR4, R3 ;  /* 0x0000000404047c24 */ /* 0x002fca000f8e0203 */
[----:B---3--:R-:W-:-:S13]  /*00c0*/  ISETP.GE.OR P0, PT, R4, UR7, P0 ;  /* 0x0000000704007c0c */ /* 0x008fda0008706670 */
[----:B------:R-:W-:Y:S05]  /*00d0*/  @P0 EXIT ;  /* 0x000000000000094d */ /* 0x000fea0003800000 */
[----:B------:R-:W0:Y:S01]  /*00e0*/  LDCU UR4, c[0x0][0x3a4] ;  /* 0x00007480ff0477ac */ /* 0x000e220008000800 */
[----:B------:R-:W1:Y:S01]  /*00f0*/  S2UR UR11, SR_CTAID.Z ;  /* 0x00000000000b79c3 */ /* 0x000e620000002700 */
[----:B------:R-:W-:Y:S01]  /*0100*/  IMAD.MOV.U32 R5, RZ, RZ, RZ ;  /* 0x000000ffff057224 */ /* 0x000fe200078e00ff */
[----:B------:R-:W0:Y:S01]  /*0110*/  LDCU UR5, c[0x0][0x3a8] ;  /* 0x00007500ff0577ac */ /* 0x000e220008000800 */
[----:B------:R-:W2:Y:S01]  /*0120*/  LDCU.64 UR12, c[0x0][0x358] ;  /* 0x00006b00ff0c77ac */ /* 0x000ea20008000a00 */
[----:B0-----:R-:W-:-:S04]  /*0130*/  UISETP.LT.AND UP0, UPT, UR4, UR5, UPT ;  /* 0x000000050400728c */ /* 0x001fc8000bf01270 */
[----:B------:R-:W-:-:S04]  /*0140*/  USEL UR4, UR4, UR5, UP0 ;  /* 0x0000000504047287 */ /* 0x000fc80008000000 */
[----:B------:R-:W-:-:S09]  /*0150*/  UISETP.GE.AND UP0, UPT, UR4, 0x1, UPT ;  /* 0x000000010400788c */ /* 0x000fd2000bf06270 */
[----:B-12---:R-:W-:Y:S05]  /*0160*/  BRA.U !UP0, `(.L_x_0) ;  /* 0x0000000908e07547 */ /* 0x006fea000b800000 */
[----:B------:R-:W-:Y:S01]  /*0170*/  IMAD.MOV.U32 R5, RZ, RZ, RZ ;  /* 0x000000ffff057224 */ /* 0x000fe200078e00ff */
[----:B------:R-:W-:Y:S02]  /*0180*/  ULOP3.LUT UR8, UR5, 0x7, URZ, 0xc0, !UPT ;  /* 0x0000000705087892 */ /* 0x000fe4000f8ec0ff */
[----:B------:R-:W-:Y:S02]  /*0190*/  ULOP3.LUT UR9, UR5, 0x3, URZ, 0xc0, !UPT ;  /* 0x0000000305097892 */ /* 0x000fe4000f8ec0ff */
[----:B------:R-:W-:Y:S01]  /*01a0*/  ULOP3.LUT UR5, UR5, 0x7ffffff8, URZ, 0xc0, !UPT ;  /* 0x7ffffff805057892 */ /* 0x000fe2000f8ec0ff */
[----:B------:R-:W-:-:S11]  /*01b0*/  UMOV UR4, URZ ;  /* 0x000000ff00047c82 */ /* 0x000fd60008000000 */
.L_x_8:
[----:B------:R-:W0:Y:S01]  /*01c0*/  LDCU UR6, c[0x0][0x398] ;  /* 0x00007300ff0677ac */ /* 0x000e220008000800 */
[----:B------:R-:W-:Y:S01]  /*01d0*/  IMAD.MOV.U32 R7, RZ, RZ, RZ ;  /* 0x000000ffff077224 */ /* 0x000fe200078e00ff */
[----:B------:R-:W1:Y:S01]  /*01e0*/  LDCU UR10, c[0x0][0x3a4] ;  /* 0x00007480ff0a77ac */ /* 0x000e620008000800 */
[----:B------:R-:W-:Y:S01]  /*01f0*/  UMOV UR7, UR4 ;  /* 0x0000000400077c82 */ /* 0x000fe20008000000 */
[----:B0-----:R-:W-:Y:S02]  /*0200*/  UIMAD UR6, UR4, UR6, UR11 ;  /* 0x00000006040672a4 */ /* 0x001fe4000f8e020b */
[----:B------:R-:W-:-:S04]  /*0210*/  UIADD3 UR4, UPT, UPT, UR4, 0x1, URZ ;  /* 0x0000000104047890 */ /* 0x000fc8000fffe0ff */
[----:B-1----:R-:W-:-:S11]  /*0220*/  UISETP.NE.AND UP0, UPT, UR4, UR10, UPT ;  /* 0x0000000a0400728c */ /* 0x002fd6000bf05270 */
.L_x_7:
[----:B------:R-:W0:Y:S01]  /*0230*/  LDC.64 R2, c[0x0][0x3a8] ;  /* 0x0000ea00ff027b82 */ /* 0x000e220000000a00 */
[--C-:B------:R-:W-:Y:S02]  /*0240*/  IMAD.IADD R6, R4, 0x1, -R7.reuse ;  /* 0x0000000104067824 */ /* 0x100fe400078e0a07 */
[----:B------:R-:W-:Y:S01]  /*0250*/  HFMA2 R11, -RZ, RZ, 0, 0 ;  /* 0x00000000ff0b7431 */ /* 0x000fe200000001ff */
[C---:B0-----:R-:W-:Y:S01]  /*0260*/  ISETP.GE.U32.AND P1, PT, R2.reuse, 0x8, PT ;  /* 0x000000080200780c */ /* 0x041fe20003f26070 */
[----:B------:R-:W-:Y:S01]  /*0270*/  IMAD R9, R2, UR6, R7 ;  /* 0x0000000602097c24 */ /* 0x000fe2000f8e0207 */
[C---:B------:R-:W-:Y:S01]  /*0280*/  ISETP.GE.AND P0, PT, R6.reuse, R3, PT ;  /* 0x000000030600720c */ /* 0x040fe20003f06270 */
[----:B------:R-:W-:Y:S02]  /*0290*/  VIADD R7, R7, 0x1 ;  /* 0x0000000107077836 */ /* 0x000fe40000000000 */
[----:B------:R-:W-:Y:S01]  /*02a0*/  IMAD R3, R3, UR7, R6 ;  /* 0x0000000703037c24 */ /* 0x000fe2000f8e0206 */
[----:B------:R-:W-:-:S02]  /*02b0*/  ISETP.GT.AND P0, PT, R6, -0x1, !P0 ;  /* 0xffffffff0600780c */ /* 0x000fc40004704270 */
[----:B------:R-:W-:-:S05]  /*02c0*/  ISETP.NE.AND P6, PT, R7, R2, PT ;  /* 0x000000020700720c */ /* 0x000fca0003fc5270 */
[----:B------:R-:W-:Y:S08]  /*02d0*/  @!P1 BRA `(.L_x_1) ;  /* 0x0000000400189947 */ /* 0x000ff00003800000 */
[----:B------:R-:W-:Y:S01]  /*02e0*/  IMAD.MOV.U32 R15, RZ, RZ, RZ ;  /* 0x000000ffff0f7224 */ /* 0x000fe200078e00ff */
[----:B------:R-:W0:Y:S06]  /*02f0*/  LDCU UR10, c[0x0][0x3b0] ;  /* 0x00007600ff0a77ac */ /* 0x000e2c0008000800 */
.L_x_2:
[----:B------:R-:W1:Y:S01]  /*0300*/  LDC R2, c[0x0][0x3a8] ;  /* 0x0000ea00ff027b82 */ /* 0x000e620000000800 */
[----:B------:R-:W-:Y:S01]  /*0310*/  LOP3.LUT R17, RZ, R15, RZ, 0x33, !PT ;  /* 0x0000000fff117212 */ /* 0x000fe200078e33ff */
[----:B------:R-:W-:-:S04]  /*0320*/  IMAD.IADD R6, R0, 0x1, -R15 ;  /* 0x0000000100067824 */ /* 0x000fc800078e0a0f */
[----:B------:R-:W-:Y:S01]  /*0330*/  IMAD.IADD R17, R0, 0x1, R17 ;  /* 0x0000000100117824 */ /* 0x000fe200078e0211 */
[C---:B0-----:R-:W-:Y:S01]  /*0340*/  ISETP.GE.AND P3, PT, R6.reuse, UR10, PT ;  /* 0x0000000a06007c0c */ /* 0x041fe2000bf66270 */
[----:B------:R-:W0:Y:S01]  /*0350*/  LDC.64 R10, c[0x0][0x380] ;  /* 0x0000e000ff0a7b82 */ /* 0x000e220000000a00 */
[C---:B------:R-:W-:Y:S02]  /*0360*/  VIADD R8, R6.reuse, 0xfffffffe ;  /* 0xfffffffe06087836 */ /* 0x040fe40000000000 */
[C---:B------:R-:W-:Y:S02]  /*0370*/  ISETP.GE.AND P2, PT, R17.reuse, UR10, PT ;  /* 0x0000000a11007c0c */ /* 0x040fe4000bf46270 */
[----:B------:R-:W-:Y:S02]  /*0380*/  ISETP.GT.AND P3, PT, R6, -0x1, !P3 ;  /* 0xffffffff0600780c */ /* 0x000fe40005f64270 */
[----:B------:R-:W-:Y:S01]  /*0390*/  ISETP.GT.AND P2, PT, R17, -0x1, !P2 ;  /* 0xffffffff1100780c */ /* 0x000fe20005744270 */
[----:B------:R-:W2:Y:S01]  /*03a0*/  LDC.64 R12, c[0x0][0x388] ;  /* 0x0000e200ff0c7b82 */ /* 0x000ea20000000a00 */
[----:B------:R-:W-:Y:S01]  /*03b0*/  PLOP3.LUT P3, PT, P0, P3, PT, 0x80, 0x8 ;  /* 0x000000000008781c */ /* 0x000fe20000767070 */
[----:B------:R-:W-:Y:S01]  /*03c0*/  IMAD R17, R3, UR10, R6 ;  /* 0x0000000a03117c24 */ /* 0x000fe2000f8e0206 */
[----:B------:R-:W-:-:S02]  /*03d0*/  ISETP.GE.AND P1, PT, R8, UR10, PT ;  /* 0x0000000a08007c0c */ /* 0x000fc4000bf26270 */
[----:B------:R-:W-:Y:S02]  /*03e0*/  PLOP3.LUT P2, PT, P0, P2, PT, 0x80, 0x8 ;  /* 0x000000000008781c */ /* 0x000fe40000745070 */
[----:B------:R-:W-:Y:S01]  /*03f0*/  ISETP.GT.AND P1, PT, R8, -0x1, !P1 ;  /* 0xffffffff0800780c */ /* 0x000fe20004f24270 */
[----:B-1----:R-:W-:-:S03]  /*0400*/  IMAD R19, R9, R2, R15 ;  /* 0x0000000209137224 */ /* 0x002fc600078e020f */
[----:B------:R-:W-:Y:S01]  /*0410*/  PLOP3.LUT P1, PT, P0, P1, PT, 0x80, 0x8 ;  /* 0x000000000008781c */ /* 0x000fe20000723070 */
[----:B0-----:R-:W-:-:S05]  /*0420*/  IMAD.WIDE R10, R17, 0x4, R10 ;  /* 0x00000004110a7825 */ /* 0x001fca00078e020a */
[----:B------:R-:W3:Y:S01]  /*0430*/  @P3 LDG.E R8, desc[UR12][R10.64] ;  /* 0x0000000c0a083981 */ /* 0x000ee2000c1e1900 */
[----:B--2---:R-:W-:-:S03]  /*0440*/  IMAD.WIDE R12, R19, 0x4, R12 ;  /* 0x00000004130c7825 */ /* 0x004fc600078e020c */
[----:B------:R-:W2:Y:S04]  /*0450*/  @P2 LDG.E R16, desc[UR12][R10.64+-0x4] ;  /* 0xfffffc0c0a102981 */ /* 0x000ea8000c1e1900 */
[----:B------:R-:W3:Y:S04]  /*0460*/  @P3 LDG.E R14, desc[UR12][R12.64] ;  /* 0x0000000c0c0e3981 */ /* 0x000ee8000c1e1900 */
[----:B------:R-:W2:Y:S04]  /*0470*/  @P2 LDG.E R17, desc[UR12][R12.64+0x4] ;  /* 0x0000040c0c112981 */ /* 0x000ea8000c1e1900 */
[----:B------:R-:W4:Y:S04]  /*0480*/  @P1 LDG.E R18, desc[UR12][R10.64+-0x8] ;  /* 0xfffff80c0a121981 */ /* 0x000f28000c1e1900 */
[----:B------:R-:W4:Y:S01]  /*0490*/  @P1 LDG.E R19, desc[UR12][R12.64+0x8] ;  /* 0x0000080c0c131981 */ /* 0x000f22000c1e1900 */
[C---:B------:R-:W-:Y:S01]  /*04a0*/  IADD3 R20, PT, PT, R6.reuse, -0x3, RZ ;  /* 0xfffffffd06147810 */ /* 0x040fe20007ffe0ff */
[----:B------:R-:W-:-:S03]  /*04b0*/  VIADD R21, R6, 0xfffffffc ;  /* 0xfffffffc06157836 */ /* 0x000fc60000000000 */
[C---:B------:R-:W-:Y:S02]  /*04c0*/  ISETP.GE.AND P5, PT, R20.reuse, UR10, PT ;  /* 0x0000000a14007c0c */ /* 0x040fe4000bfa6270 */
[C---:B------:R-:W-:Y:S02]  /*04d0*/  ISETP.GE.AND P4, PT, R21.reuse, UR10, PT ;  /* 0x0000000a15007c0c */ /* 0x040fe4000bf86270 */
[----:B------:R-:W-:Y:S01]  /*04e0*/  ISETP.GT.AND P5, PT, R20, -0x1, !P5 ;  /* 0xffffffff1400780c */ /* 0x000fe20006fa4270 */
[----:B------:R-:W-:Y:S01]  /*04f0*/  VIADD R20, R6, 0xfffffffb ;  /* 0xfffffffb06147836 */ /* 0x000fe20000000000 */
[----:B------:R-:W-:-:S04]  /*0500*/  ISETP.GT.AND P4, PT, R21, -0x1, !P4 ;  /* 0xffffffff1500780c */ /* 0x000fc80006784270 */
[----:B------:R-:W-:Y:S01]  /*0510*/  PLOP3.LUT P4, PT, P0, P4, PT, 0x80, 0x8 ;  /* 0x000000000008781c */ /* 0x000fe20000789070 */
[----:B---3--:R-:W-:Y:S01]  /*0520*/  @P3 FFMA R5, R8, R14, R5 ;  /* 0x0000000e08053223 */ /* 0x008fe20000000005 */
[----:B------:R-:W-:Y:S01]  /*0530*/  VIADD R8, R6, 0xfffffffa ;  /* 0xfffffffa06087836 */ /* 0x000fe20000000000 */
[----:B------:R-:W-:-:S10]  /*0540*/  ISETP.GE.AND P3, PT, R20, UR10, PT ;  /* 0x0000000a14007c0c */ /* 0x000fd4000bf66270 */
[----:B------:R-:W3:Y:S01]  /*0550*/  @P4 LDG.E R14, desc[UR12][R10.64+-0x10] ;  /* 0xfffff00c0a0e4981 */ /* 0x000ee2000c1e1900 */
[----:B--2---:R-:W-:Y:S01]  /*0560*/  @P2 FFMA R5, R16, R17, R5 ;  /* 0x0000001110052223 */ /* 0x004fe20000000005 */
[----:B------:R-:W-:Y:S01]  /*0570*/  PLOP3.LUT P2, PT, P0, P5, PT, 0x80, 0x8 ;  /* 0x000000000008781c */ /* 0x000fe2000074b070 */
[----:B------:R-:W-:Y:S01]  /*0580*/  VIADD R6, R6, 0xfffffff9 ;  /* 0xfffffff906067836 */ /* 0x000fe20000000000 */
[----:B------:R-:W-:Y:S01]  /*0590*/  ISETP.GE.AND P5, PT, R8, UR10, PT ;  /* 0x0000000a08007c0c */ /* 0x000fe2000bfa6270 */
[----:B------:R-:W3:Y:S01]  /*05a0*/  @P4 LDG.E R16, desc[UR12][R12.64+0x10] ;  /* 0x0000100c0c104981 */ /* 0x000ee2000c1e1900 */
[----:B------:R-:W-:Y:S02]  /*05b0*/  ISETP.GT.AND P3, PT, R20, -0x1, !P3 ;  /* 0xffffffff1400780c */ /* 0x000fe40005f64270 */
[----:B------:R-:W-:Y:S01]  /*05c0*/  ISETP.GT.AND P5, PT, R8, -0x1, !P5 ;  /* 0xffffffff0800780c */ /* 0x000fe20006fa4270 */
[----:B----4-:R-:W-:Y:S01]  /*05d0*/  @P1 FFMA R5, R18, R19, R5 ;  /* 0x0000001312051223 */ /* 0x010fe20000000005 */
[----:B------:R-:W-:-:S02]  /*05e0*/  ISETP.GE.AND P1, PT, R6, UR10, PT ;  /* 0x0000000a06007c0c */ /* 0x000fc4000bf26270 */
[----:B------:R-:W-:Y:S02]  /*05f0*/  PLOP3.LUT P3, PT, P0, P3, PT, 0x80, 0x8 ;  /* 0x000000000008781c */ /* 0x000fe40000767070 */
[----:B------:R-:W-:Y:S01]  /*0600*/  ISETP.GT.AND P1, PT, R6, -0x1, !P1 ;  /* 0xffffffff0600780c */ /* 0x000fe20004f24270 */
[----:B------:R-:W2:Y:S01]  /*0610*/  @P2 LDG.E R8, desc[UR12][R12.64+0xc] ;  /* 0x00000c0c0c082981 */ /* 0x000ea2000c1e1900 */
[----:B------:R-:W-:-:S03]  /*0620*/  PLOP3.LUT P5, PT, P0, P5, PT, 0x80, 0x8 ;  /* 0x000000000008781c */ /* 0x000fc600007ab070 */
[----:B------:R-:W2:Y:S01]  /*0630*/  @P2 LDG.E R6, desc[UR12][R10.64+-0xc] ;  /* 0xfffff40c0a062981 */ /* 0x000ea2000c1e1900 */
[----:B------:R-:W-:-:S05]  /*0640*/  PLOP3.LUT P1, PT, P0, P1, PT, 0x80, 0x8 ;  /* 0x000000000008781c */ /* 0x000fca0000723070 */
[----:B------:R-:W4:Y:S04]  /*0650*/  @P3 LDG.E R18, desc[UR12][R10.64+-0x14] ;  /* 0xffffec0c0a123981 */ /* 0x000f28000c1e1900 */
[----:B------:R-:W4:Y:S04]  /*0660*/  @P3 LDG.E R17, desc[UR12][R12.64+0x14] ;  /* 0x0000140c0c113981 */ /* 0x000f28000c1e1900 */
[----:B------:R-:W5:Y:S04]  /*0670*/  @P5 LDG.E R20, desc[UR12][R10.64+-0x18] ;  /* 0xffffe80c0a145981 */ /* 0x000f68000c1e1900 */
[----:B------:R-:W5:Y:S04]  /*0680*/  @P5 LDG.E R19, desc[UR12][R12.64+0x18] ;  /* 0x0000180c0c135981 */ /* 0x000f68000c1e1900 */
[----:B------:R-:W5:Y:S04]  /*0690*/  @P1 LDG.E R22, desc[UR12][R10.64+-0x1c] ;  /* 0xffffe40c0a161981 */ /* 0x000f68000c1e1900 */
[----:B------:R-:W5:Y:S01]  /*06a0*/  @P1 LDG.E R21, desc[UR12][R12.64+0x1c] ;  /* 0x00001c0c0c151981 */ /* 0x000f62000c1e1900 */
[----:B------:R-:W-:Y:S01]  /*06b0*/  IADD3 R15, PT, PT, R15, 0x8, RZ ;  /* 0x000000080f0f7810 */ /* 0x000fe20007ffe0ff */
[----:B--2---:R-:W-:-:S03]  /*06c0*/  @P2 FFMA R5, R6, R8, R5 ;  /* 0x0000000806052223 */ /* 0x004fc60000000005 */
[----:B------:R-:W-:Y:S01]  /*06d0*/  ISETP.NE.AND P2, PT, R15, UR5, PT ;  /* 0x000000050f007c0c */ /* 0x000fe2000bf45270 */
[----:B---3--:R-:W-:-:S04]  /*06e0*/  @P4 FFMA R5, R14, R16, R5 ;  /* 0x000000100e054223 */ /* 0x008fc80000000005 */
[----:B----4-:R-:W-:-:S04]  /*06f0*/  @P3 FFMA R5, R18, R17, R5 ;  /* 0x0000001112053223 */ /* 0x010fc80000000005 */
[----:B-----5:R-:W-:-:S04]  /*0700*/  @P5 FFMA R5, R20, R19, R5 ;  /* 0x0000001314055223 */ /* 0x020fc80000000005 */
[----:B------:R-:W-:Y:S01]  /*0710*/  @P1 FFMA R5, R22, R21, R5 ;  /* 0x0000001516051223 */ /* 0x000fe20000000005 */
[----:B------:R-:W-:Y:S06]  /*0720*/  @P2 BRA `(.L_x_2) ;  /* 0xfffffff800f42947 */ /* 0x000fec000383ffff */
[----:B------:R-:W-:-:S07]  /*0730*/  IMAD.U32 R11, RZ, RZ, UR5 ;  /* 0x00000005ff0b7e24 */ /* 0x000fce000f8e00ff */
.L_x_1:
[----:B------:R-:W-:-:S09]  /*0740*/  UISETP.NE.AND UP1, UPT, UR8, URZ, UPT ;  /* 0x000000ff0800728c */ /* 0x000fd2000bf25270 */
[----:B------:R-:W-:Y:S05]  /*0750*/  BRA.U !UP1, `(.L_x_3) ;  /* 0x00000005095c7547 */ /* 0x000fea000b800000 */
[----:B------:R-:W-:Y:S02]  /*0760*/  UIADD3 UR10, UPT, UPT, UR8, -0x1, URZ ;  /* 0xffffffff080a7890 */ /* 0x000fe4000fffe0ff */
[----:B------:R-:W-:Y:S02]  /*0770*/  UISETP.NE.AND UP2, UPT, UR9, URZ, UPT ;  /* 0x000000ff0900728c */ /* 0x000fe4000bf45270 */
[----:B------:R-:W-:-:S09]  /*0780*/  UISETP.GE.U32.AND UP1, UPT, UR10, 0x3, UPT ;  /* 0x000000030a00788c */ /* 0x000fd2000bf26070 */
[----:B------:R-:W-:Y:S05]  /*0790*/  BRA.U !UP1, `(.L_x_4) ;  /* 0x0000000109947547 */ /* 0x000fea000b800000 */
[----:B------:R-:W0:Y:S01]  /*07a0*/  LDCU UR10, c[0x0][0x3b0] ;  /* 0x00007600ff0a77ac */ /* 0x000e220008000800 */
[----:B------:R-:W1:Y:S01]  /*07b0*/  LDC.64 R14, c[0x0][0x380] ;  /* 0x0000e000ff0e7b82 */ /* 0x000e620000000a00 */
[----:B------:R-:W-:Y:S01]  /*07c0*/  LOP3.LUT R17, RZ, R11, RZ, 0x33, !PT ;  /* 0x0000000bff117212 */ /* 0x000fe200078e33ff */
[C-C-:B------:R-:W-:Y:S02]  /*07d0*/  IMAD.IADD R6, R0.reuse, 0x1, -R11.reuse ;  /* 0x0000000100067824 */ /* 0x140fe400078e0a0b */
[----:B------:R-:W-:Y:S02]  /*07e0*/  IMAD R19, R9, R2, R11 ;  /* 0x0000000209137224 */ /* 0x000fe400078e020b */
[----:B------:R-:W-:Y:S01]  /*07f0*/  IMAD.IADD R17, R0, 0x1, R17 ;  /* 0x0000000100117824 */ /* 0x000fe200078e0211 */
[C---:B------:R-:W-:Y:S01]  /*0800*/  IADD3 R8, PT, PT, R6.reuse, -0x2, RZ ;  /* 0xfffffffe06087810 */ /* 0x040fe20007ffe0ff */
[----:B------:R-:W2:Y:S01]  /*0810*/  LDC.64 R12, c[0x0][0x388] ;  /* 0x0000e200ff0c7b82 */ /* 0x000ea20000000a00 */
[C---:B------:R-:W-:Y:S01]  /*0820*/  VIADD R10, R6.reuse, 0xfffffffd ;  /* 0xfffffffd060a7836 */ /* 0x040fe20000000000 */
[----:B0-----:R-:W-:-:S02]  /*0830*/  ISETP.GE.AND P1, PT, R6, UR10, PT ;  /* 0x0000000a06007c0c */ /* 0x001fc4000bf26270 */
[C---:B------:R-:W-:Y:S02]  /*0840*/  ISETP.GE.AND P2, PT, R17.reuse, UR10, PT ;  /* 0x0000000a11007c0c */ /* 0x040fe4000bf46270 */
[----:B------:R-:W-:Y:S02]  /*0850*/  ISETP.GT.AND P1, PT, R6, -0x1, !P1 ;  /* 0xffffffff0600780c */ /* 0x000fe40004f24270 */
[C---:B------:R-:W-:Y:S02]  /*0860*/  ISETP.GE.AND P3, PT, R8.reuse, UR10, PT ;  /* 0x0000000a08007c0c */ /* 0x040fe4000bf66270 */
[----:B------:R-:W-:Y:S01]  /*0870*/  ISETP.GT.AND P2, PT, R17, -0x1, !P2 ;  /* 0xffffffff1100780c */ /* 0x000fe20005744270 */
[----:B------:R-:W-:Y:S01]  /*0880*/  IMAD R17, R3, UR10, R6 ;  /* 0x0000000a03117c24 */ /* 0x000fe2000f8e0206 */
[----:B------:R-:W-:Y:S02]  /*0890*/  PLOP3.LUT P1, PT, P0, P1, PT, 0x80, 0x8 ;  /* 0x000000000008781c */ /* 0x000fe40000723070 */
[----:B------:R-:W-:Y:S01]  /*08a0*/  ISETP.GT.AND P3, PT, R8, -0x1, !P3 ;  /* 0xffffffff0800780c */ /* 0x000fe20005f64270 */
[----:B-1----:R-:W-:Y:S01]  /*08b0*/  IMAD.WIDE R14, R17, 0x4, R14 ;  /* 0x00000004110e7825 */ /* 0x002fe200078e020e */
[----:B------:R-:W-:-:S02]  /*08c0*/  ISETP.GE.AND P4, PT, R10, UR10, PT ;  /* 0x0000000a0a007c0c */ /* 0x000fc4000bf86270 */
[----:B------:R-:W-:Y:S01]  /*08d0*/  PLOP3.LUT P2, PT, P0, P2, PT, 0x80, 0x8 ;  /* 0x000000000008781c */ /* 0x000fe20000745070 */
[----:B--2---:R-:W-:Y:S01]  /*08e0*/  IMAD.WIDE R12, R19, 0x4, R12 ;  /* 0x00000004130c7825 */ /* 0x004fe200078e020c */
[----:B------:R-:W-:Y:S02]  /*08f0*/  ISETP.GT.AND P4, PT, R10, -0x1, !P4 ;  /* 0xffffffff0a00780c */ /* 0x000fe40006784270 */
[----:B------:R-:W-:Y:S02]  /*0900*/  PLOP3.LUT P3, PT, P0, P3, PT, 0x80, 0x8 ;  /* 0x000000000008781c */ /* 0x000fe40000767070 */
[----:B------:R-:W-:Y:S01]  /*0910*/  PLOP3.LUT P4, PT, P0, P4, PT, 0x80, 0x8 ;  /* 0x000000000008781c */ /* 0x000fe20000789070 */
[----:B------:R-:W2:Y:S04]  /*0920*/  @P1 LDG.E R6, desc[UR12][R14.64] ;  /* 0x0000000c0e061981 */ /* 0x000ea8000c1e1900 */
[----:B------:R-:W2:Y:S04]  /*0930*/  @P1 LDG.E R8, desc[UR12][R12.64] ;  /* 0x0000000c0c081981 */ /* 0x000ea8000c1e1900 */
[----:B------:R-:W3:Y:S04]  /*0940*/  @P2 LDG.E R10, desc[UR12][R14.64+-0x4] ;  /* 0xfffffc0c0e0a2981 */ /* 0x000ee8000c1e1900 */
[----:B------:R-:W3:Y:S04]  /*0950*/  @P2 LDG.E R16, desc[UR12][R12.64+0x4] ;  /* 0x0000040c0c102981 */ /* 0x000ee8000c1e1900 */
[----:B------:R-:W4:Y:S04]  /*0960*/  @P3 LDG.E R18, desc[UR12][R14.64+-0x8] ;  /* 0xfffff80c0e123981 */ /* 0x000f28000c1e1900 */
[----:B------:R-:W4:Y:S04]  /*0970*/  @P3 LDG.E R17, desc[UR12][R12.64+0x8] ;  /* 0x0000080c0c113981 */ /* 0x000f28000c1e1900 */
[----:B------:R-:W5:Y:S04]  /*0980*/  @P4 LDG.E R20, desc[UR12][R14.64+-0xc] ;  /* 0xfffff40c0e144981 */ /* 0x000f68000c1e1900 */
[----:B------:R-:W5:Y:S01]  /*0990*/  @P4 LDG.E R19, desc[UR12][R12.64+0xc] ;  /* 0x00000c0c0c134981 */ /* 0x000f62000c1e1900 */
[----:B------:R-:W-:-:S02]  /*09a0*/  VIADD R11, R11, 0x4 ;  /* 0x000000040b0b7836 */ /* 0x000fc40000000000 */
[----:B--2---:R-:W-:-:S04]  /*09b0*/  @P1 FFMA R5, R6, R8, R5 ;  /* 0x0000000806051223 */ /* 0x004fc80000000005 */
[----:B---3--:R-:W-:-:S04]  /*09c0*/  @P2 FFMA R5, R10, R16, R5 ;  /* 0x000000100a052223 */ /* 0x008fc80000000005 */
[----:B----4-:R-:W-:-:S04]  /*09d0*/  @P3 FFMA R5, R18, R17, R5 ;  /* 0x0000001112053223 */ /* 0x010fc80000000005 */
[----:B-----5:R-:W-:-:S07]  /*09e0*/  @P4 FFMA R5, R20, R19, R5 ;  /* 0x0000001314054223 */ /* 0x020fce0000000005 */
.L_x_4:
[----:B------:R-:W-:Y:S05]  /*09f0*/  BRA.U !UP2, `(.L_x_3) ;  /* 0x000000010ab47547 */ /* 0x000fea000b800000 */
[----:B------:R-:W-:Y:S01]  /*0a00*/  UISETP.NE.AND UP1, UPT, UR9, 0x1, UPT ;  /* 0x000000010900788c */ /* 0x000fe2000bf25270 */
[----:B------:R-:W-:-:S04]  /*0a10*/  LOP3.LUT R6, R2, 0x1, RZ, 0xc0, !PT ;  /* 0x0000000102067812 */ /* 0x000fc800078ec0ff */
[----:B------:R-:W-:-:S04]  /*0a20*/  ISETP.NE.U32.AND P3, PT, R6, 0x1, PT ;  /* 0x000000010600780c */ /* 0x000fc80003f65070 */
[----:B------:R-:W-:Y:S09]  /*0a30*/  BRA.U !UP1, `(.L_x_5) ;  /* 0x00000001095c7547 */ /* 0x000ff2000b800000 */
[----:B------:R-:W0:Y:S01]  /*0a40*/  LDCU UR10, c[0x0][0x3b0] ;  /* 0x00007600ff0a77ac */ /* 0x000e220008000800 */
[----:B------:R-:W1:Y:S01]  /*0a50*/  LDC.64 R14, c[0x0][0x380] ;  /* 0x0000e000ff0e7b82 */ /* 0x000e620000000a00 */
[--C-:B------:R-:W-:Y:S01]  /*0a60*/  IMAD.IADD R6, R0, 0x1, -R11.reuse ;  /* 0x0000000100067824 */ /* 0x100fe200078e0a0b */
[----:B------:R-:W-:Y:S01]  /*0a70*/  LOP3.LUT R17, RZ, R11, RZ, 0x33, !PT ;  /* 0x0000000bff117212 */ /* 0x000fe200078e33ff */
[----:B------:R-:W-:-:S03]  /*0a80*/  IMAD R19, R9, R2, R11 ;  /* 0x0000000209137224 */ /* 0x000fc600078e020b */
[----:B------:R-:W-:Y:S02]  /*0a90*/  IADD3 R17, PT, PT, R0, R17, RZ ;  /* 0x0000001100117210 */ /* 0x000fe40007ffe0ff */
[----:B------:R-:W2:Y:S01]  /*0aa0*/  LDC.64 R12, c[0x0][0x388] ;  /* 0x0000e200ff0c7b82 */ /* 0x000ea20000000a00 */
[C---:B0-----:R-:W-:Y:S02]  /*0ab0*/  ISETP.GE.AND P1, PT, R6.reuse, UR10, PT ;  /* 0x0000000a06007c0c */ /* 0x041fe4000bf26270 */
[C---:B------:R-:W-:Y:S02]  /*0ac0*/  ISETP.GE.AND P2, PT, R17.reuse, UR10, PT ;  /* 0x0000000a11007c0c */ /* 0x040fe4000bf46270 */
[----:B------:R-:W-:Y:S02]  /*0ad0*/  ISETP.GT.AND P1, PT, R6, -0x1, !P1 ;  /* 0xffffffff0600780c */ /* 0x000fe40004f24270 */
[----:B------:R-:W-:Y:S01]  /*0ae0*/  ISETP.GT.AND P2, PT, R17, -0x1, !P2 ;  /* 0xffffffff1100780c */ /* 0x000fe20005744270 */
[----:B------:R-:W-:Y:S01]  /*0af0*/  IMAD R17, R3, UR10, R6 ;  /* 0x0000000a03117c24 */ /* 0x000fe2000f8e0206 */
[----:B------:R-:W-:-:S02]  /*0b00*/  PLOP3.LUT P1, PT, P0, P1, PT, 0x80, 0x8 ;  /* 0x000000000008781c */ /* 0x000fc40000723070 */
[----:B------:R-:W-:Y:S01]  /*0b10*/  PLOP3.LUT P2, PT, P0, P2, PT, 0x80, 0x8 ;  /* 0x000000000008781c */ /* 0x000fe20000745070 */
[----:B-1----:R-:W-:-:S04]  /*0b20*/  IMAD.WIDE R14, R17, 0x4, R14 ;  /* 0x00000004110e7825 */ /* 0x002fc800078e020e */
[----:B--2---:R-:W-:-:S06]  /*0b30*/  IMAD.WIDE R12, R19, 0x4, R12 ;  /* 0x00000004130c7825 */ /* 0x004fcc00078e020c */
[----:B------:R-:W2:Y:S04]  /*0b40*/  @P1 LDG.E R6, desc[UR12][R14.64] ;  /* 0x0000000c0e061981 */ /* 0x000ea8000c1e1900 */
[----:B------:R-:W2:Y:S04]  /*0b50*/  @P1 LDG.E R8, desc[UR12][R12.64] ;  /* 0x0000000c0c081981 */ /* 0x000ea8000c1e1900 */
[----:B------:R-:W3:Y:S04]  /*0b60*/  @P2 LDG.E R10, desc[UR12][R14.64+-0x4] ;  /* 0xfffffc0c0e0a2981 */ /* 0x000ee8000c1e1900 */
[----:B------:R-:W3:Y:S01]  /*0b70*/  @P2 LDG.E R16, desc[UR12][R12.64+0x4] ;  /* 0x0000040c0c102981 */ /* 0x000ee2000c1e1900 */
[----:B------:R-:W-:-:S02]  /*0b80*/  VIADD R11, R11, 0x2 ;  /* 0x000000020b0b7836 */ /* 0x000fc40000000000 */
[----:B--2---:R-:W-:-:S04]  /*0b90*/  @P1 FFMA R5, R6, R8, R5 ;  /* 0x0000000806051223 */ /* 0x004fc80000000005 */
[----:B---3--:R-:W-:-:S07]  /*0ba0*/  @P2 FFMA R5, R10, R16, R5 ;  /* 0x000000100a052223 */ /* 0x008fce0000000005 */
.L_x_5:
[----:B------:R-:W-:Y:S05]  /*0bb0*/  @P3 BRA `(.L_x_3) ;  /* 0x0000000000443947 */ /* 0x000fea0003800000 */
[----:B------:R-:W0:Y:S01]  /*0bc0*/  LDCU UR10, c[0x0][0x3b0] ;  /* 0x00007600ff0a77ac */ /* 0x000e220008000800 */
[----:B------:R-:W-:Y:S01]  /*0bd0*/  IMAD.IADD R6, R0, 0x1, -R11 ;  /* 0x0000000100067824 */ /* 0x000fe200078e0a0b */
[----:B------:R-:W-:Y:S04]  /*0be0*/  BSSY.RECONVERGENT B0, `(.L_x_3) ;  /* 0x000000e000007945 */ /* 0x000fe80003800200 */
[----:B0-----:R-:W-:-:S04]  /*0bf0*/  ISETP.GE.AND P1, PT, R6, UR10, PT ;  /* 0x0000000a06007c0c */ /* 0x001fc8000bf26270 */
[----:B------:R-:W-:-:S04]  /*0c00*/  ISETP.GT.AND P1, PT, R6, -0x1, !P1 ;  /* 0xffffffff0600780c */ /* 0x000fc80004f24270 */
[----:B------:R-:W-:-:S13]  /*0c10*/  PLOP3.LUT P1, PT, P0, P1, PT, 0x80, 0x8 ;  /* 0x000000000008781c */ /* 0x000fda0000723070 */
[----:B------:R-:W-:Y:S05]  /*0c20*/  @!P1 BRA `(.L_x_6) ;  /* 0x0000000000249947 */ /* 0x000fea0003800000 */
[----:B------:R-:W0:Y:S01]  /*0c30*/  LDC.64 R12, c[0x0][0x380] ;  /* 0x0000e000ff0c7b82 */ /* 0x000e220000000a00 */
[----:B------:R-:W-:Y:S02]  /*0c40*/  IMAD R3, R3, UR10, R6 ;  /* 0x0000000a03037c24 */ /* 0x000fe4000f8e0206 */
[----:B------:R-:W-:-:S05]  /*0c50*/  IMAD R9, R9, R2, R11 ;  /* 0x0000000209097224 */ /* 0x000fca00078e020b */
[----:B------:R-:W1:Y:S01]  /*0c60*/  LDC.64 R14, c[0x0][0x388] ;  /* 0x0000e200ff0e7b82 */ /* 0x000e620000000a00 */
[----:B0-----:R-:W-:-:S06]  /*0c70*/  IMAD.WIDE R2, R3, 0x4, R12 ;  /* 0x0000000403027825 */ /* 0x001fcc00078e020c */
[----:B------:R-:W2:Y:S01]  /*0c80*/  LDG.E R2, desc[UR12][R2.64] ;  /* 0x0000000c02027981 */ /* 0x000ea2000c1e1900 */
[----:B-1----:R-:W-:-:S06]  /*0c90*/  IMAD.WIDE R8, R9, 0x4, R14 ;  /* 0x0000000409087825 */ /* 0x002fcc00078e020e */
[----:B------:R-:W2:Y:S02]  /*0ca0*/  LDG.E R8, desc[UR12][R8.64] ;  /* 0x0000000c08087981 */ /* 0x000ea4000c1e1900 */
[----:B--2---:R-:W-:-:S07]  /*0cb0*/  FFMA R5, R2, R8, R5 ;  /* 0x0000000802057223 */ /* 0x004fce0000000005 */
.L_x_6:
[----:B------:R-:W-:Y:S05]  /*0cc0*/  BSYNC.RECONVERGENT B0 ;  /* 0x0000000000007941 */ /* 0x000fea0003800200 */
.L_x_3:
[----:B------:R-:W-:Y:S05]  /*0cd0*/  @P6 BRA `(.L_x_7) ;  /* 0xfffffff400546947 */ /* 0x000fea000383ffff */
[----:B------:R-:W-:Y:S05]  /*0ce0*/  BRA.U UP0, `(.L_x_8) ;  /* 0xfffffff500347547 */ /* 0x000fea000b83ffff */
.L_x_0:
[----:B------:R-:W0:Y:S01]  /*0cf0*/  LDC R7, c[0x0][0x39c] ;  /* 0x0000e700ff077b82 */ /* 0x000e220000000800 */
[----:B------:R-:W1:Y:S07]  /*0d00*/  LDCU UR6, c[0x0][0x3a0] ;  /* 0x00007400ff0677ac */ /* 0x000e6e0008000800 */
[----:B------:R-:W2:Y:S01]  /*0d10*/  LDC.64 R2, c[0x0][0x390] ;  /* 0x0000e400ff027b82 */ /* 0x000ea20000000a00 */
[----:B0-----:R-:W-:-:S04]  /*0d20*/  IMAD R7, R7, UR11, R4 ;  /* 0x0000000b07077c24 */ /* 0x001fc8000f8e0204 */
[----:B-1----:R-:W-:-:S04]  /*0d30*/  IMAD R7, R7, UR6, R0 ;  /* 0x0000000607077c24 */ /* 0x002fc8000f8e0200 */
[----:B--2---:R-:W-:-:S05]  /*0d40*/  IMAD.WIDE R2, R7, 0x4, R2 ;  /* 0x0000000407027825 */ /* 0x004fca00078e0202 */
[----:B------:R-:W-:Y:S01]  /*0d50*/  STG.E desc[UR12][R2.64], R5 ;  /* 0x0000000502007986 */ /* 0x000fe2000c10190c */
[----:B------:R-:W-:Y:S05]  /*0d60*/  EXIT ;  /* 0x000000000000794d */ /* 0x000fea0003800000 */
.L_x_9:
[----:B------:R-:W-:-:S00]  /*0d70*/  BRA `(.L_x_9) ;  /* 0xfffffffc00fc7947 */ /* 0x000fc0000383ffff */
[----:B------:R-:W-:-:S00]  /*0d80*/  NOP ;  /* 0x0000000000007918 */ /* 0x000fc00000000000 */
[----:B------:R-:W-:-:S00]  /*0d90*/  NOP ;  /* 0x0000000000007918 */ /* 0x000fc00000000000 */
[----:B------:R-:W-:-:S00]  /*0da0*/  NOP ;  /* 0x0000000000007918 */ /* 0x000fc00000000000 */
[----:B------:R-:W-:-:S00]  /*0db0*/  NOP ;  /* 0x0000000000007918 */ /* 0x000fc00000000000 */
[----:B------:R-:W-:-:S00]  /*0dc0*/  NOP ;  /* 0x0000000000007918 */ /* 0x000fc00000000000 */
[----:B------:R-:W-:-:S00]  /*0dd0*/  NOP ;  /* 0x0000000000007918 */ /* 0x000fc00000000000 */
[----:B------:R-:W-:-:S00]  /*0de0*/  NOP ;  /* 0x0000000000007918 */ /* 0x000fc00000000000 */
[----:B------:R-:W-:-:S00]  /*0df0*/  NOP ;  /* 0x0000000000007918 */ /* 0x000fc00000000000 */
.L_x_27:


//--------------------- .text._Z30convolutionBackwardKernel_dLdWPKfS0_Pfiiiiiii --------------------------
	.section	.text._Z30convolutionBackwardKernel_dLdWPKfS0_Pfiiiiiii,"ax",@progbits
	.align	128
        .global         _Z30convolutionBackwardKernel_dLdWPKfS0_Pfiiiiiii
        .type           _Z30convolutionBackwardKernel_dLdWPKfS0_Pfiiiiiii,@function
        .size           _Z30convolutionBackwardKernel_dLdWPKfS0_Pfiiiiiii,(.L_x_28 - _Z30convolutionBackwardKernel_dLdWPKfS0_Pfiiiiiii)
        .other          _Z30convolutionBackwardKernel_dLdWPKfS0_Pfiiiiiii,@"STO_CUDA_ENTRY STV_DEFAULT"
_Z30convolutionBackwardKernel_dLdWPKfS0_Pfiiiiiii:
.text._Z30convolutionBackwardKernel_dLdWPKfS0_Pfiiiiiii:
[----:B------:R-:W-:Y:S08]  /*0000*/  LDC R1, c[0x0][0x37c] ;  /* 0x0000df00ff017b82 */ /* 0x000ff00000000800 */
[----:B------:R-:W0:Y:S01]  /*0010*/  LDC R9, c[0x0][0x3b0] ;  /* 0x0000ec00ff097b82 */ /* 0x000e220000000800 */
[----:B------:R-:W1:Y:S01]  /*0020*/  S2R R0, SR_TID.Y ;  /* 0x0000000000007919 */ /* 0x000e620000002200 */
[----:B------:R-:W2:Y:S01]  /*0030*/  LDCU.64 UR12, c[0x0][0x358] ;  /* 0x00006b00ff0c77ac */ /* 0x000ea20008000a00 */
[----:B------:R-:W-:Y:S01]  /*0040*/  HFMA2 R14, -RZ, RZ, 0, 0 ;  /* 0x00000000ff0e7431 */ /* 0x000fe200000001ff */
[----:B------:R-:W3:Y:S04]  /*0050*/  S2R R6, SR_TID.X ;  /* 0x0000000000067919 */ /* 0x000ee80000002100 */
[----:B------:R-:W4:Y:S08]  /*0060*/  LDC R2, c[0x0][0x3ac] ;  /* 0x0000eb00ff027b82 */ /* 0x000f300000000800 */
[----:B------:R-:W0:Y:S02]  /*0070*/  S2UR UR6, SR_CTAID.X ;  /* 0x00000000000679c3 */ /* 0x000e240000002500 */
[----:B0-----:R-:W-:-:S06]  /*0080*/  ISETP.GE.AND P0, PT, R9, 0x1, PT ;  /* 0x000000010900780c */ /* 0x001fcc0003f06270 */
[----:B------:R-:W0:Y:S01]  /*0090*/  S2UR UR7, SR_CTAID.Y ;  /* 0x00000000000779c3 */ /* 0x000e220000002600 */
[----:B----4-:R-:W-:-:S13]  /*00a0*/  ISETP.LT.OR P0, PT, R2, 0x1, !P0 ;  /* 0x000000010200780c */ /* 0x010fda0004701670 */
[----:B-123--:R-:W-:Y:S05]  /*00b0*/  @P0 BRA `(.L_x_10) ;  /* 0x00000008009c0947 */ /* 0x00efea0003800000 */
[----:B------:R-:W0:Y:S01]  /*00c0*/  LDC R11, c[0x0][0x39c] ;  /* 0x0000e700ff0b7b82 */ /* 0x000e220000000800 */
[----:B------:R-:W1:Y:S01]  /*00d0*/  LDCU.64 UR8, c[0x0][0x388] ;  /* 0x00007100ff0877ac */ /* 0x000e620008000a00 */
[C---:B------:R-:W-:Y:S02]  /*00e0*/  LOP3.LUT R8, R9.reuse, 0x7ffffff0, RZ, 0xc0, !PT ;  /* 0x7ffffff009087812 */ /* 0x040fe400078ec0ff */
[C---:B------:R-:W-:Y:S01]  /*00f0*/  LOP3.LUT R22, R9.reuse, 0xf, RZ, 0xc0, !PT ;  /* 0x0000000f09167812 */ /* 0x040fe200078ec0ff */
[----:B------:R-:W-:Y:S01]  /*0100*/  UMOV UR4, URZ ;  /* 0x000000ff00047c82 */ /* 0x000fe20008000000 */
[C---:B------:R-:W-:Y:S02]  /*0110*/  LOP3.LUT R24, R9.reuse, 0x7, RZ, 0xc0, !PT ;  /* 0x0000000709187812 */ /* 0x040fe400078ec0ff */
[----:B------:R-:W-:Y:S02]  /*0120*/  LOP3.LUT R9, R9, 0x3, RZ, 0xc0, !PT ;  /* 0x0000000309097812 */ /* 0x000fe400078ec0ff */
[----:B------:R-:W-:-:S02]  /*0130*/  MOV R14, RZ ;  /* 0x000000ff000e7202 */ /* 0x000fc40000000f00 */
[----:B------:R-:W-:Y:S01]  /*0140*/  IADD3 R10, PT, PT, -R8, RZ, RZ ;  /* 0x000000ff080a7210 */ /* 0x000fe20007ffe1ff */
[----:B-1----:R-:W-:-:S04]  /*0150*/  UIADD3 UR8, UP0, UPT, UR8, 0x20, URZ ;  /* 0x0000002008087890 */ /* 0x002fc8000ff1e0ff */
[----:B------:R-:W-:Y:S01]  /*0160*/  UIADD3.X UR9, UPT, UPT, URZ, UR9, URZ, UP0, !UPT ;  /* 0x00000009ff097290 */ /* 0x000fe200087fe4ff */
[----:B0-----:R-:W-:-:S11]  /*0170*/  IMAD R11, R11, UR7, R0 ;  /* 0x000000070b0b7c24 */ /* 0x001fd6000f8e0200 */
.L_x_16:
[----:B------:R-:W0:Y:S01]  /*0180*/  LDCU UR10, c[0x0][0x3b0] ;  /* 0x00007600ff0a77ac */ /* 0x000e220008000800 */
[----:B------:R-:W-:Y:S02]  /*0190*/  IADD3 R3, PT, PT, R11, UR4, RZ ;  /* 0x000000040b037c10 */ /* 0x000fe4000fffe0ff */
[----:B------:R-:W-:Y:S01]  /*01a0*/  MOV R7, RZ ;  /* 0x000000ff00077202 */ /* 0x000fe20000000f00 */
[----:B------:R-:W1:Y:S01]  /*01b0*/  LDCU UR14, c[0x0][0x3ac] ;  /* 0x00007580ff0e77ac */ /* 0x000e620008000800 */
[----:B------:R-:W2:Y:S01]  /*01c0*/  LDCU UR11, c[0x0][0x3a0] ;  /* 0x00007400ff0b77ac */ /* 0x000ea20008000800 */
[----:B0-----:R-:W-:Y:S02]  /*01d0*/  UISETP.GE.U32.AND UP0, UPT, UR10, 0x10, UPT ;  /* 0x000000100a00788c */ /* 0x001fe4000bf06070 */
[----:B-1----:R-:W-:Y:S02]  /*01e0*/  UIMAD UR5, UR6, UR14, UR4 ;  /* 0x0000000e060572a4 */ /* 0x002fe4000f8e0204 */
[----:B------:R-:W-:Y:S01]  /*01f0*/  UIADD3 UR4, UPT, UPT, UR4, 0x1, URZ ;  /* 0x0000000104047890 */ /* 0x000fe2000fffe0ff */
[----:B--2---:R-:W-:Y:S01]  /*0200*/  IMAD R12, R3, UR11, R6 ;  /* 0x0000000b030c7c24 */ /* 0x004fe2000f8e0206 */
[----:B------:R-:W-:-:S02]  /*0210*/  UIMAD UR5, UR5, UR10, URZ ;  /* 0x0000000a050572a4 */ /* 0x000fc4000f8e02ff */
[----:B------:R-:W-:Y:S01]  /*0220*/  UISETP.NE.AND UP1, UPT, UR4, UR14, UPT ;  /* 0x0000000e0400728c */ /* 0x000fe2000bf25270 */
[----:B------:R-:W-:Y:S10]  /*0230*/  BRA.U !UP0, `(.L_x_11) ;  /* 0x0000000108f87547 */ /* 0x000ff4000b800000 */
[----:B------:R-:W-:Y:S02]  /*0240*/  MOV R7, UR5 ;  /* 0x0000000500077c02 */ /* 0x000fe40008000f00 */
[----:B------:R-:W-:Y:S02]  /*0250*/  MOV R15, R12 ;  /* 0x0000000c000f7202 */ /* 0x000fe40000000f00 */
[----:B------:R-:W-:-:S07]  /*0260*/  MOV R13, R10 ;  /* 0x0000000a000d7202 */ /* 0x000fce0000000f00 */
.L_x_12:
[----:B------:R-:W0:Y:S01]  /*0270*/  LDC.64 R2, c[0x0][0x380] ;  /* 0x0000e000ff027b82 */ /* 0x000e220000000a00 */
[----:B------:R-:W-:Y:S02]  /*0280*/  MOV R4, UR8 ;  /* 0x0000000800047c02 */ /* 0x000fe40008000f00 */
[----:B------:R-:W-:-:S03]  /*0290*/  MOV R5, UR9 ;  /* 0x0000000900057c02 */ /* 0x000fc60008000f00 */
[----:B------:R-:W-:-:S05]  /*02a0*/  IMAD.WIDE R4, R7, 0x4, R4 ;  /* 0x0000000407047825 */ /* 0x000fca00078e0204 */
[----:B------:R-:W2:Y:S04]  /*02b0*/  LDG.E R16, desc[UR12][R4.64+-0x20] ;  /* 0xffffe00c04107981 */ /* 0x000ea8000c1e1900 */
[----:B------:R-:W3:Y:S04]  /*02c0*/  LDG.E R26, desc[UR12][R4.64+-0x1c] ;  /* 0xffffe40c041a7981 */ /* 0x000ee8000c1e1900 */
[----:B------:R-:W4:Y:S01]  /*02d0*/  LDG.E R21, desc[UR12][R4.64+-0x18] ;  /* 0xffffe80c04157981 */ /* 0x000f22000c1e1900 */
[----:B0-----:R-:W-:-:S03]  /*02e0*/  IMAD.WIDE R2, R15, 0x4, R2 ;  /* 0x000000040f027825 */ /* 0x001fc600078e0202 */
[----:B------:R-:W5:Y:S04]  /*02f0*/  LDG.E R17, desc[UR12][R4.64+-0x14] ;  /* 0xffffec0c04117981 */ /* 0x000f68000c1e1900 */
[----:B------:R-:W2:Y:S04]  /*0300*/  LDG.E R19, desc[UR12][R2.64] ;  /* 0x0000000c02137981 */ /* 0x000ea8000c1e1900 */
[----:B------:R-:W3:Y:S04]  /*0310*/  LDG.E R23, desc[UR12][R2.64+0x4] ;  /* 0x0000040c02177981 */ /* 0x000ee8000c1e1900 */
[----:B------:R-:W4:Y:S04]  /*0320*/  LDG.E R18, desc[UR12][R2.64+0x8] ;  /* 0x0000080c02127981 */ /* 0x000f28000c1e1900 */
[----:B------:R-:W5:Y:S04]  /*0330*/  LDG.E R20, desc[UR12][R2.64+0xc] ;  /* 0x00000c0c02147981 */ /* 0x000f68000c1e1900 */
[----:B------:R-:W5:Y:S04]  /*0340*/  LDG.E R25, desc[UR12][R4.64+-0x10] ;  /* 0xfffff00c04197981 */ /* 0x000f68000c1e1900 */
[----:B------:R-:W5:Y:S04]  /*0350*/  LDG.E R27, desc[UR12][R4.64+0x18] ;  /* 0x0000180c041b7981 */ /* 0x000f68000c1e1900 */
[----:B------:R-:W5:Y:S01]  /*0360*/  LDG.E R28, desc[UR12][R4.64+0x1c] ;  /* 0x00001c0c041c7981 */ /* 0x000f62000c1e1900 */
[----:B--2---:R-:W-:-:S03]  /*0370*/  FFMA R16, R19, R16, R14 ;  /* 0x0000001013107223 */ /* 0x004fc6000000000e */
[----:B------:R-:W2:Y:S01]  /*0380*/  LDG.E R14, desc[UR12][R2.64+0x10] ;  /* 0x0000100c020e7981 */ /* 0x000ea2000c1e1900 */
[----:B---3--:R-:W-:-:S03]  /*0390*/  FFMA R23, R23, R26, R16 ;  /* 0x0000001a17177223 */ /* 0x008fc60000000010 */
[----:B------:R-:W3:Y:S04]  /*03a0*/  LDG.E R16, desc[UR12][R2.64+0x14] ;  /* 0x0000140c02107981 */ /* 0x000ee8000c1e1900 */
[----:B------:R-:W3:Y:S01]  /*03b0*/  LDG.E R19, desc[UR12][R4.64+-0xc] ;  /* 0xfffff40c04137981 */ /* 0x000ee2000c1e1900 */
[----:B----4-:R-:W-:-:S03]  /*03c0*/  FFMA R23, R18, R21, R23 ;  /* 0x0000001512177223 */ /* 0x010fc60000000017 */
[----:B------:R-:W4:Y:S01]  /*03d0*/  LDG.E R18, desc[UR12][R2.64+0x18] ;  /* 0x0000180c02127981 */ /* 0x000f22000c1e1900 */
[----:B-----5:R-:W-:-:S03]  /*03e0*/  FFMA R17, R20, R17, R23 ;  /* 0x0000001114117223 */ /* 0x020fc60000000017 */
[----:B------:R-:W4:Y:S04]  /*03f0*/  LDG.E R21, desc[UR12][R4.64+-0x8] ;  /* 0xfffff80c04157981 */ /* 0x000f28000c1e1900 */
[----:B------:R-:W5:Y:S04]  /*0400*/  LDG.E R20, desc[UR12][R2.64+0x1c] ;  /* 0x00001c0c02147981 */ /* 0x000f68000c1e1900 */
[----:B------:R-:W5:Y:S04]  /*0410*/  LDG.E R23, desc[UR12][R4.64+-0x4] ;  /* 0xfffffc0c04177981 */ /* 0x000f68000c1e1900 */
[----:B------:R-:W5:Y:S01]  /*0420*/  LDG.E R26, desc[UR12][R4.64+0x14] ;  /* 0x0000140c041a7981 */ /* 0x000f62000c1e1900 */
[----:B--2---:R-:W-:-:S03]  /*0430*/  FFMA R25, R14, R25, R17 ;  /* 0x000000190e197223 */ /* 0x004fc60000000011 */
[----:B------:R-:W2:Y:S04]  /*0440*/  LDG.E R14, desc[UR12][R2.64+0x20] ;  /* 0x0000200c020e7981 */ /* 0x000ea8000c1e1900 */
[----:B------:R-:W2:Y:S01]  /*0450*/  LDG.E R17, desc[UR12][R4.64] ;  /* 0x0000000c04117981 */ /* 0x000ea2000c1e1900 */
[----:B---3--:R-:W-:-:S03]  /*0460*/  FFMA R25, R16, R19, R25 ;  /* 0x0000001310197223 */ /* 0x008fc60000000019 */
[----:B------:R-:W3:Y:S04]  /*0470*/  LDG.E R16, desc[UR12][R2.64+0x24] ;  /* 0x0000240c02107981 */ /* 0x000ee8000c1e1900 */
[----:B------:R-:W3:Y:S01]  /*0480*/  LDG.E R19, desc[UR12][R4.64+0x4] ;  /* 0x0000040c04137981 */ /* 0x000ee2000c1e1900 */
[----:B----4-:R-:W-:-:S03]  /*0490*/  FFMA R25, R18, R21, R25 ;  /* 0x0000001512197223 */ /* 0x010fc60000000019 */
[----:B------:R-:W4:Y:S04]  /*04a0*/  LDG.E R21, desc[UR12][R2.64+0x28] ;  /* 0x0000280c02157981 */ /* 0x000f28000c1e1900 */
[----:B------:R-:W4:Y:S01]  /*04b0*/  LDG.E R18, desc[UR12][R4.64+0x8] ;  /* 0x0000080c04127981 */ /* 0x000f22000c1e1900 */
[----:B-----5:R-:W-:-:S03]  /*04c0*/  FFMA R25, R20, R23, R25 ;  /* 0x0000001714197223 */ /* 0x020fc60000000019 */
[----:B------:R-:W5:Y:S04]  /*04d0*/  LDG.E R20, desc[UR12][R2.64+0x2c] ;  /* 0x00002c0c02147981 */ /* 0x000f68000c1e1900 */
[----:B------:R-:W5:Y:S01]  /*04e0*/  LDG.E R23, desc[UR12][R4.64+0xc] ;  /* 0x00000c0c04177981 */ /* 0x000f62000c1e1900 */
[----:B--2---:R-:W-:-:S03]  /*04f0*/  FFMA R25, R14, R17, R25 ;  /* 0x000000110e197223 */ /* 0x004fc60000000019 */
[----:B------:R-:W2:Y:S04]  /*0500*/  LDG.E R14, desc[UR12][R2.64+0x30] ;  /* 0x0000300c020e7981 */ /* 0x000ea8000c1e1900 */
[----:B------:R-:W2:Y:S01]  /*0510*/  LDG.E R17, desc[UR12][R4.64+0x10] ;  /* 0x0000100c04117981 */ /* 0x000ea2000c1e1900 */
[----:B---3--:R-:W-:-:S03]  /*0520*/  FFMA R29, R16, R19, R25 ;  /* 0x00000013101d7223 */ /* 0x008fc60000000019 */
[----:B------:R-:W3:Y:S04]  /*0530*/  LDG.E R19, desc[UR12][R2.64+0x34] ;  /* 0x0000340c02137981 */ /* 0x000ee8000c1e1900 */
[----:B------:R-:W3:Y:S04]  /*0540*/  LDG.E R16, desc[UR12][R2.64+0x38] ;  /* 0x0000380c02107981 */ /* 0x000ee8000c1e1900 */
[----:B------:R-:W3:Y:S01]  /*0550*/  LDG.E R25, desc[UR12][R2.64+0x3c] ;  /* 0x00003c0c02197981 */ /* 0x000ee2000c1e1900 */
[----:B----4-:R-:W-:Y:S01]  /*0560*/  FFMA R21, R21, R18, R29 ;  /* 0x0000001215157223 */ /* 0x010fe2000000001d */
[----:B------:R-:W-:-:S03]  /*0570*/  IADD3 R13, PT, PT, R13, 0x10, RZ ;  /* 0x000000100d0d7810 */ /* 0x000fc60007ffe0ff */
[----:B-----5:R-:W-:Y:S01]  /*0580*/  FFMA R21, R20, R23, R21 ;  /* 0x0000001714157223 */ /* 0x020fe20000000015 */
[----:B------:R-:W-:Y:S02]  /*0590*/  ISETP.NE.AND P0, PT, R13, RZ, PT ;  /* 0x000000ff0d00720c */ /* 0x000fe40003f05270 */
[----:B------:R-:W-:Y:S02]  /*05a0*/  IADD3 R15, PT, PT, R15, 0x10, RZ ;  /* 0x000000100f0f7810 */ /* 0x000fe40007ffe0ff */
[----:B------:R-:W-:Y:S01]  /*05b0*/  IADD3 R7, PT, PT, R7, 0x10, RZ ;  /* 0x0000001007077810 */ /* 0x000fe20007ffe0ff */
[----:B--2---:R-:W-:-:S04]  /*05c0*/  FFMA R14, R14, R17, R21 ;  /* 0x000000110e0e7223 */ /* 0x004fc80000000015 */
[----:B---3--:R-:W-:-:S04]  /*05d0*/  FFMA R19, R19, R26, R14 ;  /* 0x0000001a13137223 */ /* 0x008fc8000000000e */
[----:B------:R-:W-:-:S04]  /*05e0*/  FFMA R16, R16, R27, R19 ;  /* 0x0000001b10107223 */ /* 0x000fc80000000013 */
[----:B------:R-:W-:Y:S01]  /*05f0*/  FFMA R14, R25, R28, R16 ;  /* 0x0000001c190e7223 */ /* 0x000fe20000000010 */
[----:B------:R-:W-:Y:S06]  /*0600*/  @P0 BRA `(.L_x_12) ;  /* 0xfffffffc00180947 */ /* 0x000fec000383ffff */
[----:B------:R-:W-:-:S07]  /*0610*/  MOV R7, R8 ;  /* 0x0000000800077202 */ /* 0x000fce0000000f00 */
.L_x_11:
[----:B------:R-:W-:-:S13]  /*0620*/  ISETP.NE.AND P0, PT, R22, RZ, PT ;  /* 0x000000ff1600720c */ /* 0x000fda0003f05270 */
[----:B------:R-:W-:Y:S05]  /*0630*/  @!P0 BRA `(.L_x_13) ;  /* 0x0000000400388947 */ /* 0x000fea0003800000 */
[----:B------:R-:W-:Y:S02]  /*0640*/  IADD3 R2, PT, PT, R22, -0x1, RZ ;  /* 0xffffffff16027810 */ /* 0x000fe40007ffe0ff */
[----:B------:R-:W-:Y:S02]  /*0650*/  ISETP.NE.AND P1, PT, R24, RZ, PT ;  /* 0x000000ff1800720c */ /* 0x000fe40003f25270 */
[----:B------:R-:W-:-:S13]  /*0660*/  ISETP.GE.U32.AND P0, PT, R2, 0x7, PT ;  /* 0x000000070200780c */ /* 0x000fda0003f06070 */
[----:B------:R-:W-:Y:S05]  /*0670*/  @!P0 BRA `(.L_x_14) ;  /* 0x00000000007c8947 */ /* 0x000fea0003800000 */
[----:B------:R-:W0:Y:S01]  /*0680*/  LDC.64 R2, c[0x0][0x380] ;  /* 0x0000e000ff027b82 */ /* 0x000e220000000a00 */
[----:B------:R-:W-:Y:S02]  /*0690*/  IADD3 R13, PT, PT, R12, R7, RZ ;  /* 0x000000070c0d7210 */ /* 0x000fe40007ffe0ff */
[----:B------:R-:W-:-:S05]  /*06a0*/  IADD3 R15, PT, PT, R7, UR5, RZ ;  /* 0x00000005070f7c10 */ /* 0x000fca000fffe0ff */
[----:B------:R-:W1:Y:S01]  /*06b0*/  LDC.64 R4, c[0x0][0x388] ;  /* 0x0000e200ff047b82 */ /* 0x000e620000000a00 */
[----:B0-----:R-:W-:-:S05]  /*06c0*/  IMAD.WIDE R2, R13, 0x4, R2 ;  /* 0x000000040d027825 */ /* 0x001fca00078e0202 */
[----:B------:R-:W2:Y:S01]  /*06d0*/  LDG.E R19, desc[UR12][R2.64] ;  /* 0x0000000c02137981 */ /* 0x000ea2000c1e1900 */
[----:B-1----:R-:W-:-:S03]  /*06e0*/  IMAD.WIDE R4, R15, 0x4, R4 ;  /* 0x000000040f047825 */ /* 0x002fc600078e0204 */
[----:B------:R-:W3:Y:S04]  /*06f0*/  LDG.E R13, desc[UR12][R2.64+0x4] ;  /* 0x0000040c020d7981 */ /* 0x000ee8000c1e1900 */
[----:B------:R-:W2:Y:S04]  /*0700*/  LDG.E R21, desc[UR12][R4.64] ;  /* 0x0000000c04157981 */ /* 0x000ea8000c1e1900 */
[----:B------:R-:W3:Y:S04]  /*0710*/  LDG.E R16, desc[UR12][R4.64+0x4] ;  /* 0x0000040c04107981 */ /* 0x000ee8000c1e1900 */
[----:B------:R-:W4:Y:S04]  /*0720*/  LDG.E R15, desc[UR12][R2.64+0x8] ;  /* 0x0000080c020f7981 */ /* 0x000f28000c1e1900 */
[----:B------:R-:W4:Y:S04]  /*0730*/  LDG.E R18, desc[UR12][R4.64+0x8] ;  /* 0x0000080c04127981 */ /* 0x000f28000c1e1900 */
[----:B------:R-:W5:Y:S04]  /*0740*/  LDG.E R17, desc[UR12][R2.64+0xc] ;  /* 0x00000c0c02117981 */ /* 0x000f68000c1e1900 */
[----:B------:R-:W5:Y:S04]  /*0750*/  LDG.E R20, desc[UR12][R4.64+0xc] ;  /* 0x00000c0c04147981 */ /* 0x000f68000c1e1900 */
[----:B------:R-:W5:Y:S04]  /*0760*/  LDG.E R26, desc[UR12][R4.64+0x10] ;  /* 0x0000100c041a7981 */ /* 0x000f68000c1e1900 */
[----:B------:R-:W5:Y:S04]  /*0770*/  LDG.E R28, desc[UR12][R4.64+0x14] ;  /* 0x0000140c041c7981 */ /* 0x000f68000c1e1900 */
[----:B------:R-:W5:Y:S04]  /*0780*/  LDG.E R25, desc[UR12][R4.64+0x18] ;  /* 0x0000180c04197981 */ /* 0x000f68000c1e1900 */
[----:B------:R-:W5:Y:S04]  /*0790*/  LDG.E R23, desc[UR12][R2.64+0x1c] ;  /* 0x00001c0c02177981 */ /* 0x000f68000c1e1900 */
[----:B------:R-:W5:Y:S01]  /*07a0*/  LDG.E R27, desc[UR12][R4.64+0x1c] ;  /* 0x00001c0c041b7981 */ /* 0x000f62000c1e1900 */
[----:B--2---:R-:W-:-:S03]  /*07b0*/  FFMA R29, R19, R21, R14 ;  /* 0x00000015131d7223 */ /* 0x004fc6000000000e */
[----:B------:R-:W2:Y:S04]  /*07c0*/  LDG.E R21, desc[UR12][R2.64+0x10] ;  /* 0x0000100c02157981 */ /* 0x000ea8000c1e1900 */
[----:B------:R-:W2:Y:S04]  /*07d0*/  LDG.E R19, desc[UR12][R2.64+0x14] ;  /* 0x0000140c02137981 */ /* 0x000ea8000c1e1900 */
[----:B------:R-:W2:Y:S01]  /*07e0*/  LDG.E R14, desc[UR12][R2.64+0x18] ;  /* 0x0000180c020e7981 */ /* 0x000ea2000c1e1900 */
[----:B---3--:R-:W-:-:S04]  /*07f0*/  FFMA R16, R13, R16, R29 ;  /* 0x000000100d107223 */ /* 0x008fc8000000001d */
[----:B----4-:R-:W-:-:S04]  /*0800*/  FFMA R16, R15, R18, R16 ;  /* 0x000000120f107223 */ /* 0x010fc80000000010 */
[----:B-----5:R-:W-:Y:S01]  /*0810*/  FFMA R16, R17, R20, R16 ;  /* 0x0000001411107223 */ /* 0x020fe20000000010 */
[----:B------:R-:W-:-:S03]  /*0820*/  IADD3 R7, PT, PT, R7, 0x8, RZ ;  /* 0x0000000807077810 */ /* 0x000fc60007ffe0ff */
[----:B--2---:R-:W-:-:S04]  /*0830*/  FFMA R16, R21, R26, R16 ;  /* 0x0000001a15107223 */ /* 0x004fc80000000010 */
[----:B------:R-:W-:-:S04]  /*0840*/  FFMA R19, R19, R28, R16 ;  /* 0x0000001c13137223 */ /* 0x000fc80000000010 */
[----:B------:R-:W-:-:S04]  /*0850*/  FFMA R14, R14, R25, R19 ;  /* 0x000000190e0e7223 */ /* 0x000fc80000000013 */
[----:B------:R-:W-:-:S07]  /*0860*/  FFMA R14, R23, R27, R14 ;  /* 0x0000001b170e7223 */ /* 0x000fce000000000e */
.L_x_14:
        /* <DEDUP_REMOVED lines=18> */
[----:B------:R-:W5:Y:S01]  /*0990*/  LDG.E R21, desc[UR12][R2.64+0xc] ;  /* 0x00000c0c02157981 */ /* 0x000f62000c1e1900 */
[----:B------:R-:W-:Y:S01]  /*09a0*/  IADD3 R7, PT, PT, R7, 0x4, RZ ;  /* 0x0000000407077810 */ /* 0x000fe20007ffe0ff */
[----:B--2---:R-:W-:-:S04]  /*09b0*/  FFMA R13, R13, R15, R14 ;  /* 0x0000000f0d0d7223 */ /* 0x004fc8000000000e */
[----:B---3--:R-:W-:-:S04]  /*09c0*/  FFMA R13, R16, R17, R13 ;  /* 0x00000011100d7223 */ /* 0x008fc8000000000d */
[----:B----4-:R-:W-:-:S04]  /*09d0*/  FFMA R13, R18, R19, R13 ;  /* 0x00000013120d7223 */ /* 0x010fc8000000000d */
[----:B-----5:R-:W-:-:S07]  /*09e0*/  FFMA R14, R20, R21, R13 ;  /* 0x00000015140e7223 */ /* 0x020fce000000000d */
.L_x_15:
[----:B------:R-:W-:Y:S05]  /*09f0*/  @!P1 BRA `(.L_x_13) ;  /* 0x0000000000489947 */ /* 0x000fea0003800000 */
[----:B------:R-:W0:Y:S01]  /*0a00*/  LDC.64 R4, c[0x0][0x380] ;  /* 0x0000e000ff047b82 */ /* 0x000e220000000a00 */
[----:B------:R-:W-:Y:S02]  /*0a10*/  IADD3 R13, PT, PT, R12, R7, RZ ;  /* 0x000000070c0d7210 */ /* 0x000fe40007ffe0ff */
[----:B------:R-:W-:-:S05]  /*0a20*/  IADD3 R7, PT, PT, R7, UR5, RZ ;  /* 0x0000000507077c10 */ /* 0x000fca000fffe0ff */
[----:B------:R-:W1:Y:S01]  /*0a30*/  LDC.64 R2, c[0x0][0x388] ;  /* 0x0000e200ff027b82 */ /* 0x000e620000000a00 */
[----:B0-----:R-:W-:-:S04]  /*0a40*/  IMAD.WIDE R4, R13, 0x4, R4 ;  /* 0x000000040d047825 */ /* 0x001fc800078e0204 */
[----:B-1----:R-:W-:Y:S02]  /*0a50*/  IMAD.WIDE R2, R7, 0x4, R2 ;  /* 0x0000000407027825 */ /* 0x002fe400078e0202 */
[----:B------:R-:W2:Y:S04]  /*0a60*/  LDG.E R7, desc[UR12][R4.64] ;  /* 0x0000000c04077981 */ /* 0x000ea8000c1e1900 */
[----:B------:R-:W2:Y:S01]  /*0a70*/  LDG.E R12, desc[UR12][R2.64] ;  /* 0x0000000c020c7981 */ /* 0x000ea2000c1e1900 */
[----:B------:R-:W-:Y:S01]  /*0a80*/  ISETP.NE.AND P0, PT, R9, 0x1, PT ;  /* 0x000000010900780c */ /* 0x000fe20003f05270 */
[----:B--2---:R-:W-:-:S12]  /*0a90*/  FFMA R14, R7, R12, R14 ;  /* 0x0000000c070e7223 */ /* 0x004fd8000000000e */
[----:B------:R-:W-:Y:S05]  /*0aa0*/  @!P0 BRA `(.L_x_13) ;  /* 0x00000000001c8947 */ /* 0x000fea0003800000 */
[----:B------:R-:W-:Y:S01]  /*0ab0*/  ISETP.NE.AND P0, PT, R9, 0x2, PT ;  /* 0x000000020900780c */ /* 0x000fe20003f05270 */
[----:B------:R-:W2:Y:S04]  /*0ac0*/  LDG.E R7, desc[UR12][R4.64+0x4] ;  /* 0x0000040c04077981 */ /* 0x000ea8000c1e1900 */
[----:B------:R-:W2:Y:S08]  /*0ad0*/  LDG.E R12, desc[UR12][R2.64+0x4] ;  /* 0x0000040c020c7981 */ /* 0x000eb0000c1e1900 */
[----:B------:R-:W3:Y:S04]  /*0ae0*/  @P0 LDG.E R13, desc[UR12][R4.64+0x8] ;  /* 0x0000080c040d0981 */ /* 0x000ee8000c1e1900 */
[----:B------:R-:W3:Y:S01]  /*0af0*/  @P0 LDG.E R15, desc[UR12][R2.64+0x8] ;  /* 0x0000080c020f0981 */ /* 0x000ee2000c1e1900 */
[----:B--2---:R-:W-:-:S04]  /*0b00*/  FFMA R14, R7, R12, R14 ;  /* 0x0000000c070e7223 */ /* 0x004fc8000000000e */
[----:B---3--:R-:W-:-:S07]  /*0b10*/  @P0 FFMA R14, R13, R15, R14 ;  /* 0x0000000f0d0e0223 */ /* 0x008fce000000000e */
.L_x_13:
[----:B------:R-:W-:Y:S05]  /*0b20*/  BRA.U UP1, `(.L_x_16) ;  /* 0xfffffff501947547 */ /* 0x000fea000b83ffff */
.L_x_10:
[----:B------:R-:W0:Y:S01]  /*0b30*/  LDCU UR4, c[0x0][0x398] ;  /* 0x00007300ff0477ac */ /* 0x000e220008000800 */
[----:B------:R-:W1:Y:S08]  /*0b40*/  LDC R7, c[0x0][0x3a8] ;  /* 0x0000ea00ff077b82 */ /* 0x000e700000000800 */
[----:B------:R-:W2:Y:S01]  /*0b50*/  LDC.64 R2, c[0x0][0x390] ;  /* 0x0000e400ff027b82 */ /* 0x000ea20000000a00 */
[----:B0-----:R-:W-:-:S06]  /*0b60*/  UIMAD UR4, UR6, UR4, UR7 ;  /* 0x00000004060472a4 */ /* 0x001fcc000f8e0207 */
[----:B-1----:R-:W-:-:S04]  /*0b70*/  IMAD R5, R7, UR4, R0 ;  /* 0x0000000407057c24 */ /* 0x002fc8000f8e0200 */
[----:B------:R-:W-:-:S04]  /*0b80*/  IMAD R5, R5, R7, R6 ;  /* 0x0000000705057224 */ /* 0x000fc800078e0206 */
[----:B--2---:R-:W-:-:S05]  /*0b90*/  IMAD.WIDE R2, R5, 0x4, R2 ;  /* 0x0000000405027825 */ /* 0x004fca00078e0202 */
[----:B------:R-:W-:Y:S01]  /*0ba0*/  STG.E desc[UR12][R2.64], R14 ;  /* 0x0000000e02007986 */ /* 0x000fe2000c10190c */
[----:B------:R-:W-:Y:S05]  /*0bb0*/  EXIT ;  /* 0x000000000000794d */ /* 0x000fea0003800000 */
.L_x_17:
        /* <DEDUP_REMOVED lines=12> */
.L_x_28:


//--------------------- .text._Z24convolutionForwardKernelPKfS0_Pfiiiiiii --------------------------
	.section	.text._Z24convolutionForwardKernelPKfS0_Pfiiiiiii,"ax",@progbits
	.align	128
        .global         _Z24convolutionForwardKernelPKfS0_Pfiiiiiii
        .type           _Z24convolutionForwardKernelPKfS0_Pfiiiiiii,@function
        .size           _Z24convolutionForwardKernelPKfS0_Pfiiiiiii,(.L_x_29 - _Z24convolutionForwardKernelPKfS0_Pfiiiiiii)
        .other          _Z24convolutionForwardKernelPKfS0_Pfiiiiiii,@"STO_CUDA_ENTRY STV_DEFAULT"
_Z24convolutionForwardKernelPKfS0_Pfiiiiiii:
.text._Z24convolutionForwardKernelPKfS0_Pfiiiiiii:
        /* <DEDUP_REMOVED lines=14> */
[----:B------:R-:W0:Y:S01]  /*00e0*/  LDC R7, c[0x0][0x3a8] ;  /* 0x0000ea00ff077b82 */ /* 0x000e220000000800 */
[----:B------:R-:W1:Y:S01]  /*00f0*/  LDCU.64 UR14, c[0x0][0x358] ;  /* 0x00006b00ff0e77ac */ /* 0x000e620008000a00 */
[----:B------:R-:W-:-:S06]  /*0100*/  HFMA2 R18, -RZ, RZ, 0, 0 ;  /* 0x00000000ff127431 */ /* 0x000fcc00000001ff */
[----:B------:R-:W2:Y:S08]  /*0110*/  LDC R3, c[0x0][0x398] ;  /* 0x0000e600ff037b82 */ /* 0x000eb00000000800 */
[----:B------:R-:W3:Y:S01]  /*0120*/  S2UR UR12, SR_CTAID.Z ;  /* 0x00000000000c79c3 */ /* 0x000ee20000002700 */
[----:B0-----:R-:W-:-:S04]  /*0130*/  ISETP.GE.AND P0, PT, R7, 0x1, PT ;  /* 0x000000010700780c */ /* 0x001fc80003f06270 */
[----:B--2---:R-:W-:-:S13]  /*0140*/  ISETP.LT.OR P0, PT, R3, 0x1, !P0 ;  /* 0x000000010300780c */ /* 0x004fda0004701670 */
[----:B-1-3--:R-:W-:Y:S05]  /*0150*/  @P0 BRA `(.L_x_18) ;  /* 0x0000000800b80947 */ /* 0x00afea0003800000 */
[----:B------:R-:W0:Y:S01]  /*0160*/  LDCU.128 UR8, c[0x0][0x380] ;  /* 0x00007000ff0877ac */ /* 0x000e220008000c00 */
[C---:B------:R-:W-:Y:S02]  /*0170*/  LOP3.LUT R6, R7.reuse, 0x7ffffff0, RZ, 0xc0, !PT ;  /* 0x7ffffff007067812 */ /* 0x040fe400078ec0ff */
[C---:B------:R-:W-:Y:S02]  /*0180*/  LOP3.LUT R4, R7.reuse, 0xf, RZ, 0xc0, !PT ;  /* 0x0000000f07047812 */ /* 0x040fe400078ec0ff */
[C---:B------:R-:W-:Y:S02]  /*0190*/  LOP3.LUT R5, R7.reuse, 0x7, RZ, 0xc0, !PT ;  /* 0x0000000707057812 */ /* 0x040fe400078ec0ff */
[----:B------:R-:W-:Y:S02]  /*01a0*/  LOP3.LUT R7, R7, 0x3, RZ, 0xc0, !PT ;  /* 0x0000000307077812 */ /* 0x000fe400078ec0ff */
[----:B------:R-:W-:Y:S02]  /*01b0*/  MOV R18, RZ ;  /* 0x000000ff00127202 */ /* 0x000fe40000000f00 */
[----:B------:R-:W-:-:S02]  /*01c0*/  MOV R9, RZ ;  /* 0x000000ff00097202 */ /* 0x000fc40000000f00 */
[----:B------:R-:W-:Y:S01]  /*01d0*/  IADD3 R8, PT, PT, -R6, RZ, RZ ;  /* 0x000000ff06087210 */ /* 0x000fe20007ffe1ff */
[----:B0-----:R-:W-:Y:S02]  /*01e0*/  UIADD3 UR7, UP0, UPT, UR8, 0x20, URZ ;  /* 0x0000002008077890 */ /* 0x001fe4000ff1e0ff */
[----:B------:R-:W-:Y:S02]  /*01f0*/  UIADD3 UR5, UP1, UPT, UR10, 0x20, URZ ;  /* 0x000000200a057890 */ /* 0x000fe4000ff3e0ff */
[----:B------:R-:W-:Y:S02]  /*0200*/  UIADD3.X UR8, UPT, UPT, URZ, UR9, URZ, UP0, !UPT ;  /* 0x00000009ff087290 */ /* 0x000fe400087fe4ff */
[----:B------:R-:W-:-:S12]  /*0210*/  UIADD3.X UR6, UPT, UPT, URZ, UR11, URZ, UP1, !UPT ;  /* 0x0000000bff067290 */ /* 0x000fd80008ffe4ff */
.L_x_25:
[----:B------:R-:W0:Y:S01]  /*0220*/  LDC.64 R12, c[0x0][0x398] ;  /* 0x0000e600ff0c7b82 */ /* 0x000e220000000a00 */
[----:B------:R-:W-:Y:S01]  /*0230*/  UMOV UR4, URZ ;  /* 0x000000ff00047c82 */ /* 0x000fe20008000000 */
[C---:B0-----:R-:W-:Y:S02]  /*0240*/  IMAD R10, R9.reuse, R13, R2 ;  /* 0x0000000d090a7224 */ /* 0x041fe400078e0202 */
[----:B------:R-:W-:Y:S01]  /*0250*/  IMAD R11, R12, UR12, R9 ;  /* 0x0000000c0c0b7c24 */ /* 0x000fe2000f8e0209 */
[----:B------:R-:W-:-:S04]  /*0260*/  IADD3 R9, PT, PT, R9, 0x1, RZ ;  /* 0x0000000109097810 */ /* 0x000fc80007ffe0ff */
[----:B------:R-:W-:-:S13]  /*0270*/  ISETP.NE.AND P0, PT, R9, R12, PT ;  /* 0x0000000c0900720c */ /* 0x000fda0003f05270 */
.L_x_24:
[----:B------:R-:W0:Y:S01]  /*0280*/  LDC R13, c[0x0][0x3a8] ;  /* 0x0000ea00ff0d7b82 */ /* 0x000e220000000800 */
[----:B------:R-:W1:Y:S01]  /*0290*/  LDCU UR9, c[0x0][0x3a0] ;  /* 0x00007400ff0977ac */ /* 0x000e620008000800 */
[----:B------:R-:W-:-:S05]  /*02a0*/  IADD3 R3, PT, PT, R10, UR4, RZ ;  /* 0x000000040a037c10 */ /* 0x000fca000fffe0ff */
[----:B-1----:R-:W-:Y:S01]  /*02b0*/  IMAD R3, R3, UR9, R0 ;  /* 0x0000000903037c24 */ /* 0x002fe2000f8e0200 */
[----:B0-----:R-:W-:Y:S01]  /*02c0*/  ISETP.GE.U32.AND P2, PT, R13, 0x10, PT ;  /* 0x000000100d00780c */ /* 0x001fe20003f46070 */
[----:B------:R-:W-:Y:S01]  /*02d0*/  IMAD R12, R11, R13, UR4 ;  /* 0x000000040b0c7e24 */ /* 0x000fe2000f8e020d */
[----:B------:R-:W-:-:S03]  /*02e0*/  UIADD3 UR4, UPT, UPT, UR4, 0x1, URZ ;  /* 0x0000000104047890 */ /* 0x000fc6000fffe0ff */
[----:B------:R-:W-:-:S03]  /*02f0*/  IMAD R12, R12, R13, RZ ;  /* 0x0000000d0c0c7224 */ /* 0x000fc600078e02ff */
[----:B------:R-:W-:Y:S01]  /*0300*/  ISETP.NE.AND P1, PT, R13, UR4, PT ;  /* 0x000000040d007c0c */ /* 0x000fe2000bf25270 */
[----:B------:R-:W-:-:S04]  /*0310*/  HFMA2 R13, -RZ, RZ, 0, 0 ;  /* 0x00000000ff0d7431 */ /* 0x000fc800000001ff */
[----:B------:R-:W-:Y:S08]  /*0320*/  @!P2 BRA `(.L_x_19) ;  /* 0x0000000000fca947 */ /* 0x000ff00003800000 */
[----:B------:R-:W-:Y:S02]  /*0330*/  MOV R13, R12 ;  /* 0x0000000c000d7202 */ /* 0x000fe40000000f00 */
[----:B------:R-:W-:Y:S02]  /*0340*/  MOV R21, R3 ;  /* 0x0000000300157202 */ /* 0x000fe40000000f00 */
[----:B------:R-:W-:-:S07]  /*0350*/  MOV R19, R8 ;  /* 0x0000000800137202 */ /* 0x000fce0000000f00 */
.L_x_20:
[----:B------:R-:W-:Y:S02]  /*0360*/  MOV R16, UR7 ;  /* 0x0000000700107c02 */ /* 0x000fe40008000f00 */
[----:B------:R-:W-:Y:S02]  /*0370*/  MOV R17, UR8 ;  /* 0x0000000800117c02 */ /* 0x000fe40008000f00 */
[----:B------:R-:W-:Y:S02]  /*0380*/  MOV R14, UR5 ;  /* 0x00000005000e7c02 */ /* 0x000fe40008000f00 */
[----:B------:R-:W-:Y:S01]  /*0390*/  MOV R15, UR6 ;  /* 0x00000006000f7c02 */ /* 0x000fe20008000f00 */
[----:B------:R-:W-:-:S04]  /*03a0*/  IMAD.WIDE R16, R21, 0x4, R16 ;  /* 0x0000000415107825 */ /* 0x000fc800078e0210 */
[----:B------:R-:W-:Y:S01]  /*03b0*/  IMAD.WIDE R14, R13, 0x4, R14 ;  /* 0x000000040d0e7825 */ /* 0x000fe200078e020e */
[----:B------:R-:W2:Y:S04]  /*03c0*/  LDG.E R25, desc[UR14][R16.64+-0x20] ;  /* 0xffffe00e10197981 */ /* 0x000ea8000c1e1900 */
[----:B------:R-:W2:Y:S04]  /*03d0*/  LDG.E R22, desc[UR14][R14.64+-0x20] ;  /* 0xffffe00e0e167981 */ /* 0x000ea8000c1e1900 */
[----:B------:R-:W3:Y:S04]  /*03e0*/  LDG.E R27, desc[UR14][R16.64+-0x1c] ;  /* 0xffffe40e101b7981 */ /* 0x000ee8000c1e1900 */
[----:B------:R-:W3:Y:S04]  /*03f0*/  LDG.E R24, desc[UR14][R14.64+-0x1c] ;  /* 0xffffe40e0e187981 */ /* 0x000ee8000c1e1900 */
[----:B------:R-:W4:Y:S04]  /*0400*/  LDG.E R20, desc[UR14][R16.64+-0x18] ;  /* 0xffffe80e10147981 */ /* 0x000f28000c1e1900 */
[----:B------:R-:W4:Y:S04]  /*0410*/  LDG.E R23, desc[UR14][R14.64+-0x18] ;  /* 0xffffe80e0e177981 */ /* 0x000f28000c1e1900 */
[----:B------:R-:W5:Y:S04]  /*0420*/  LDG.E R29, desc[UR14][R16.64+0x14] ;  /* 0x0000140e101d7981 */ /* 0x000f68000c1e1900 */
[----:B------:R-:W5:Y:S01]  /*0430*/  LDG.E R26, desc[UR14][R14.64+0x1c] ;  /* 0x00001c0e0e1a7981 */ /* 0x000f62000c1e1900 */
[----:B--2---:R-:W-:-:S03]  /*0440*/  FFMA R22, R25, R22, R18 ;  /* 0x0000001619167223 */ /* 0x004fc60000000012 */
[----:B------:R-:W2:Y:S04]  /*0450*/  LDG.E R25, desc[UR14][R16.64+-0x14] ;  /* 0xffffec0e10197981 */ /* 0x000ea8000c1e1900 */
[----:B------:R-:W5:Y:S01]  /*0460*/  LDG.E R18, desc[UR14][R16.64+-0xc] ;  /* 0xfffff40e10127981 */ /* 0x000f62000c1e1900 */
[----:B---3--:R-:W-:-:S03]  /*0470*/  FFMA R27, R27, R24, R22 ;  /* 0x000000181b1b7223 */ /* 0x008fc60000000016 */
[----:B------:R-:W2:Y:S04]  /*0480*/  LDG.E R22, desc[UR14][R14.64+-0x14] ;  /* 0xffffec0e0e167981 */ /* 0x000ea8000c1e1900 */
[----:B------:R-:W3:Y:S01]  /*0490*/  LDG.E R24, desc[UR14][R14.64+-0x10] ;  /* 0xfffff00e0e187981 */ /* 0x000ee2000c1e1900 */
[----:B----4-:R-:W-:-:S03]  /*04a0*/  FFMA R20, R20, R23, R27 ;  /* 0x0000001714147223 */ /* 0x010fc6000000001b */
[----:B------:R-:W3:Y:S04]  /*04b0*/  LDG.E R27, desc[UR14][R16.64+-0x10] ;  /* 0xfffff00e101b7981 */ /* 0x000ee8000c1e1900 */
[----:B------:R-:W5:Y:S01]  /*04c0*/  LDG.E R23, desc[UR14][R14.64+-0xc] ;  /* 0xfffff40e0e177981 */ /* 0x000f62000c1e1900 */
[----:B--2---:R-:W-:-:S03]  /*04d0*/  FFMA R20, R25, R22, R20 ;  /* 0x0000001619147223 */ /* 0x004fc60000000014 */
[----:B------:R-:W2:Y:S04]  /*04e0*/  LDG.E R22, desc[UR14][R14.64+-0x8] ;  /* 0xfffff80e0e167981 */ /* 0x000ea8000c1e1900 */
[----:B------:R-:W4:Y:S01]  /*04f0*/  LDG.E R25, desc[UR14][R16.64+-0x4] ;  /* 0xfffffc0e10197981 */ /* 0x000f22000c1e1900 */
[----:B---3--:R-:W-:-:S03]  /*0500*/  FFMA R27, R27, R24, R20 ;  /* 0x000000181b1b7223 */ /* 0x008fc60000000014 */
[----:B------:R-:W2:Y:S04]  /*0510*/  LDG.E R20, desc[UR14][R16.64+-0x8] ;  /* 0xfffff80e10147981 */ /* 0x000ea8000c1e1900 */
[----:B------:R-:W4:Y:S01]  /*0520*/  LDG.E R24, desc[UR14][R14.64+-0x4] ;  /* 0xfffffc0e0e187981 */ /* 0x000f22000c1e1900 */
[----:B-----5:R-:W-:-:S03]  /*0530*/  FFMA R27, R18, R23, R27 ;  /* 0x00000017121b7223 */ /* 0x020fc6000000001b */
[----:B------:R-:W3:Y:S04]  /*0540*/  LDG.E R18, desc[UR14][R16.64] ;  /* 0x0000000e10127981 */ /* 0x000ee8000c1e1900 */
[----:B------:R-:W3:Y:S01]  /*0550*/  LDG.E R23, desc[UR14][R14.64] ;  /* 0x0000000e0e177981 */ /* 0x000ee2000c1e1900 */
[----:B--2---:R-:W-:-:S03]  /*0560*/  FFMA R20, R20, R22, R27 ;  /* 0x0000001614147223 */ /* 0x004fc6000000001b */
[----:B------:R-:W2:Y:S01]  /*0570*/  LDG.E R22, desc[UR14][R14.64+0x4] ;  /* 0x0000040e0e167981 */ /* 0x000ea2000c1e1900 */
[----:B----4-:R-:W-:-:S03]  /*0580*/  FFMA R25, R25, R24, R20 ;  /* 0x0000001819197223 */ /* 0x010fc60000000014 */
[----:B------:R-:W2:Y:S04]  /*0590*/  LDG.E R20, desc[UR14][R16.64+0x4] ;  /* 0x0000040e10147981 */ /* 0x000ea8000c1e1900 */
[----:B------:R-:W4:Y:S04]  /*05a0*/  LDG.E R27, desc[UR14][R16.64+0x8] ;  /* 0x0000080e101b7981 */ /* 0x000f28000c1e1900 */
[----:B------:R-:W4:Y:S01]  /*05b0*/  LDG.E R24, desc[UR14][R14.64+0x8] ;  /* 0x0000080e0e187981 */ /* 0x000f22000c1e1900 */
[----:B---3--:R-:W-:-:S03]  /*05c0*/  FFMA R25, R18, R23, R25 ;  /* 0x0000001712197223 */ /* 0x008fc60000000019 */
[----:B------:R-:W3:Y:S04]  /*05d0*/  LDG.E R23, desc[UR14][R16.64+0xc] ;  /* 0x00000c0e10177981 */ /* 0x000ee8000c1e1900 */
[----:B------:R-:W3:Y:S01]  /*05e0*/  LDG.E R18, desc[UR14][R14.64+0xc] ;  /* 0x00000c0e0e127981 */ /* 0x000ee2000c1e1900 */
[----:B--2---:R-:W-:-:S03]  /*05f0*/  FFMA R20, R20, R22, R25 ;  /* 0x0000001614147223 */ /* 0x004fc60000000019 */
[----:B------:R-:W2:Y:S04]  /*0600*/  LDG.E R25, desc[UR14][R14.64+0x10] ;  /* 0x0000100e0e197981 */ /* 0x000ea8000c1e1900 */
[----:B------:R-:W5:Y:S01]  /*0610*/  LDG.E R22, desc[UR14][R14.64+0x14] ;  /* 0x0000140e0e167981 */ /* 0x000f62000c1e1900 */
[----:B----4-:R-:W-:-:S03]  /*0620*/  FFMA R24, R27, R24, R20 ;  /* 0x000000181b187223 */ /* 0x010fc60000000014 */
[----:B------:R-:W2:Y:S01]  /*0630*/  LDG.E R20, desc[UR14][R16.64+0x10] ;  /* 0x0000100e10147981 */ /* 0x000ea2000c1e1900 */
[----:B---3--:R-:W-:-:S03]  /*0640*/  FFMA R27, R23, R18, R24 ;  /* 0x00000012171b7223 */ /* 0x008fc60000000018 */
[----:B------:R-:W3:Y:S04]  /*0650*/  LDG.E R18, desc[UR14][R16.64+0x18] ;  /* 0x0000180e10127981 */ /* 0x000ee8000c1e1900 */
[----:B------:R-:W3:Y:S04]  /*0660*/  LDG.E R23, desc[UR14][R14.64+0x18] ;  /* 0x0000180e0e177981 */ /* 0x000ee8000c1e1900 */
[----:B------:R-:W4:Y:S01]  /*0670*/  LDG.E R24, desc[UR14][R16.64+0x1c] ;  /* 0x00001c0e10187981 */ /* 0x000f22000c1e1900 */
[----:B------:R-:W-:-:S04]  /*0680*/  IADD3 R19, PT, PT, R19, 0x10, RZ ;  /* 0x0000001013137810 */ /* 0x000fc80007ffe0ff */
[----:B------:R-:W-:Y:S02]  /*0690*/  ISETP.NE.AND P2, PT, R19, RZ, PT ;  /* 0x000000ff1300720c */ /* 0x000fe40003f45270 */
[----:B------:R-:W-:Y:S02]  /*06a0*/  IADD3 R21, PT, PT, R21, 0x10, RZ ;  /* 0x0000001015157810 */ /* 0x000fe40007ffe0ff */
[----:B------:R-:W-:Y:S01]  /*06b0*/  IADD3 R13, PT, PT, R13, 0x10, RZ ;  /* 0x000000100d0d7810 */ /* 0x000fe20007ffe0ff */
[----:B--2---:R-:W-:-:S04]  /*06c0*/  FFMA R20, R20, R25, R27 ;  /* 0x0000001914147223 */ /* 0x004fc8000000001b */
[----:B-----5:R-:W-:-:S04]  /*06d0*/  FFMA R29, R29, R22, R20 ;  /* 0x000000161d1d7223 */ /* 0x020fc80000000014 */
[----:B---3--:R-:W-:-:S04]  /*06e0*/  FFMA R18, R18, R23, R29 ;  /* 0x0000001712127223 */ /* 0x008fc8000000001d */
[----:B----4-:R-:W-:Y:S01]  /*06f0*/  FFMA R18, R24, R26, R18 ;  /* 0x0000001a18127223 */ /* 0x010fe20000000012 */
[----:B------:R-:W-:Y:S06]  /*0700*/  @P2 BRA `(.L_x_20) ;  /* 0xfffffffc00142947 */ /* 0x000fec000383ffff */
[----:B------:R-:W-:-:S07]  /*0710*/  MOV R13, R6 ;  /* 0x00000006000d7202 */ /* 0x000fce0000000f00 */
.L_x_19:
[----:B------:R-:W-:-:S13]  /*0720*/  ISETP.NE.AND P2, PT, R4, RZ, PT ;  /* 0x000000ff0400720c */ /* 0x000fda0003f45270 */
[----:B------:R-:W-:Y:S05]  /*0730*/  @!P2 BRA `(.L_x_21) ;  /* 0x000000040038a947 */ /* 0x000fea0003800000 */
[----:B------:R-:W-:Y:S02]  /*0740*/  IADD3 R14, PT, PT, R4, -0x1, RZ ;  /* 0xffffffff040e7810 */ /* 0x000fe40007ffe0ff */
[----:B------:R-:W-:Y:S02]  /*0750*/  ISETP.NE.AND P3, PT, R5, RZ, PT ;  /* 0x000000ff0500720c */ /* 0x000fe40003f65270 */
[----:B------:R-:W-:-:S13]  /*0760*/  ISETP.GE.U32.AND P2, PT, R14, 0x7, PT ;  /* 0x000000070e00780c */ /* 0x000fda0003f46070 */
[----:B------:R-:W-:Y:S05]  /*0770*/  @!P2 BRA `(.L_x_22) ;  /* 0x00000000007ca947 */ /* 0x000fea0003800000 */
[----:B------:R-:W0:Y:S01]  /*0780*/  LDC.64 R16, c[0x0][0x380] ;  /* 0x0000e000ff107b82 */ /* 0x000e220000000a00 */
[-C--:B------:R-:W-:Y:S02]  /*0790*/  IADD3 R19, PT, PT, R3, R13.reuse, RZ ;  /* 0x0000000d03137210 */ /* 0x080fe40007ffe0ff */
[----:B------:R-:W-:-:S05]  /*07a0*/  IADD3 R21, PT, PT, R12, R13, RZ ;  /* 0x0000000d0c157210 */ /* 0x000fca0007ffe0ff */
        /* <DEDUP_REMOVED lines=11> */
[----:B------:R-:W5:Y:S01]  /*0860*/  LDG.E R28, desc[UR14][R14.64+0x1c] ;  /* 0x00001c0e0e1c7981 */ /* 0x000f62000c1e1900 */
[----:B--2---:R-:W-:-:S03]  /*0870*/  FFMA R22, R19, R22, R18 ;  /* 0x0000001613167223 */ /* 0x004fc60000000012 */
[----:B------:R-:W2:Y:S01]  /*0880*/  LDG.E R18, desc[UR14][R16.64+0xc] ;  /* 0x00000c0e10127981 */ /* 0x000ea2000c1e1900 */
[----:B---3--:R-:W-:-:S03]  /*0890*/  FFMA R24, R23, R24, R22 ;  /* 0x0000001817187223 */ /* 0x008fc60000000016 */
[----:B------:R-:W2:Y:S04]  /*08a0*/  LDG.E R19, desc[UR14][R14.64+0xc] ;  /* 0x00000c0e0e137981 */ /* 0x000ea8000c1e1900 */
[----:B------:R-:W3:Y:S04]  /*08b0*/  LDG.E R22, desc[UR14][R16.64+0x10] ;  /* 0x0000100e10167981 */ /* 0x000ee8000c1e1900 */
[----:B------:R-:W3:Y:S01]  /*08c0*/  LDG.E R23, desc[UR14][R14.64+0x10] ;  /* 0x0000100e0e177981 */ /* 0x000ee2000c1e1900 */
[----:B----4-:R-:W-:-:S03]  /*08d0*/  FFMA R27, R21, R20, R24 ;  /* 0x00000014151b7223 */ /* 0x010fc60000000018 */
[----:B------:R-:W5:Y:S04]  /*08e0*/  LDG.E R24, desc[UR14][R16.64+0x14] ;  /* 0x0000140e10187981 */ /* 0x000f68000c1e1900 */
[----:B------:R-:W4:Y:S04]  /*08f0*/  LDG.E R20, desc[UR14][R16.64+0x18] ;  /* 0x0000180e10147981 */ /* 0x000f28000c1e1900 */
[----:B------:R-:W4:Y:S01]  /*0900*/  LDG.E R21, desc[UR14][R16.64+0x1c] ;  /* 0x00001c0e10157981 */ /* 0x000f22000c1e1900 */
[----:B------:R-:W-:Y:S01]  /*0910*/  IADD3 R13, PT, PT, R13, 0x8, RZ ;  /* 0x000000080d0d7810 */ /* 0x000fe20007ffe0ff */
[----:B--2---:R-:W-:-:S04]  /*0920*/  FFMA R19, R18, R19, R27 ;  /* 0x0000001312137223 */ /* 0x004fc8000000001b */
[----:B---3--:R-:W-:-:S04]  /*0930*/  FFMA R19, R22, R23, R19 ;  /* 0x0000001716137223 */ /* 0x008fc80000000013 */
[----:B-----5:R-:W-:-:S04]  /*0940*/  FFMA R19, R24, R25, R19 ;  /* 0x0000001918137223 */ /* 0x020fc80000000013 */
[----:B----4-:R-:W-:-:S04]  /*0950*/  FFMA R20, R20, R26, R19 ;  /* 0x0000001a14147223 */ /* 0x010fc80000000013 */
[----:B------:R-:W-:-:S07]  /*0960*/  FFMA R18, R21, R28, R20 ;  /* 0x0000001c15127223 */ /* 0x000fce0000000014 */
.L_x_22:
        /* <DEDUP_REMOVED lines=24> */
.L_x_23:
[----:B------:R-:W-:Y:S05]  /*0af0*/  @!P3 BRA `(.L_x_21) ;  /* 0x000000000048b947 */ /* 0x000fea0003800000 */
[----:B------:R-:W0:Y:S01]  /*0b00*/  LDC.64 R14, c[0x0][0x380] ;  /* 0x0000e000ff0e7b82 */ /* 0x000e220000000a00 */
[-C--:B------:R-:W-:Y:S02]  /*0b10*/  IADD3 R3, PT, PT, R3, R13.reuse, RZ ;  /* 0x0000000d03037210 */ /* 0x080fe40007ffe0ff */
[----:B------:R-:W-:-:S05]  /*0b20*/  IADD3 R13, PT, PT, R12, R13, RZ ;  /* 0x0000000d0c0d7210 */ /* 0x000fca0007ffe0ff */
[----:B------:R-:W1:Y:S01]  /*0b30*/  LDC.64 R16, c[0x0][0x388] ;  /* 0x0000e200ff107b82 */ /* 0x000e620000000a00 */
[----:B0-----:R-:W-:-:S05]  /*0b40*/  IMAD.WIDE R14, R3, 0x4, R14 ;  /* 0x00000004030e7825 */ /* 0x001fca00078e020e */
[----:B------:R-:W2:Y:S01]  /*0b50*/  LDG.E R3, desc[UR14][R14.64] ;  /* 0x0000000e0e037981 */ /* 0x000ea2000c1e1900 */
[----:B-1----:R-:W-:-:S05]  /*0b60*/  IMAD.WIDE R16, R13, 0x4, R16 ;  /* 0x000000040d107825 */ /* 0x002fca00078e0210 */
        /* <DEDUP_REMOVED lines=11> */
.L_x_21:
[----:B------:R-:W-:Y:S05]  /*0c20*/  @P1 BRA `(.L_x_24) ;  /* 0xfffffff400941947 */ /* 0x000fea000383ffff */
[----:B------:R-:W-:Y:S05]  /*0c30*/  @P0 BRA `(.L_x_25) ;  /* 0xfffffff400780947 */ /* 0x000fea000383ffff */
.L_x_18:
        /* <DEDUP_REMOVED lines=8> */
.L_x_26:
        /* <DEDUP_REMOVED lines=12> */
.L_x_29:


//--------------------- .nv.shared.reserved.0     --------------------------
	.section	.nv.shared.reserved.0,"aw",@nobits
	.weak		__nv_reservedSMEM_offset_0_alias
	.size		__nv_reservedSMEM_offset_0_alias, 0, 64
	.other		__nv_reservedSMEM_offset_0_alias,@"STO_CUDA_RESERVED_SHARED STV_DEFAULT"
__nv_reservedSMEM_offset_0_alias:
	.zero		0
	.zero		64


//--------------------- .nv.constant0._Z30convolutionBackwardKernel_dLdXPKfS0_Pfiiiiiii --------------------------
	.section	.nv.constant0._Z30convolutionBackwardKernel_dLdXPKfS0_Pfiiiiiii,"a",@progbits
	.sectionflags	@""
	.align	4
.nv.constant0._Z30convolutionBackwardKernel_dLdXPKfS0_Pfiiiiiii:
	.zero		948


//--------------------- .nv.constant0._Z30convolutionBackwardKernel_dLdWPKfS0_Pfiiiiiii --------------------------
	.section	.nv.constant0._Z30convolutionBackwardKernel_dLdWPKfS0_Pfiiiiiii,"a",@progbits
	.sectionflags	@""
	.align	4
.nv.constant0._Z30convolutionBackwardKernel_dLdWPKfS0_Pfiiiiiii:
	.zero		948


//--------------------- .nv.constant0._Z24convolutionForwardKernelPKfS0_Pfiiiiiii --------------------------
	.section	.nv.constant0._Z24convolutionForwardKernelPKfS0_Pfiiiiiii,"a",@progbits
	.sectionflags	@""
	.align	4
.nv.constant0._Z24convolutionForwardKernelPKfS0_Pfiiiiiii:
	.zero		948


//--------------------- SYMBOLS --------------------------

	.type		.nv.reservedSmem.offset0,@object
	.size		.nv.reservedSmem.offset0,0x4
